//
// Generated by NVIDIA NVVM Compiler
//
// Compiler Build ID: CL-36424714
// Cuda compilation tools, release 13.0, V13.0.88
// Based on NVVM 20.0.0
//

.version 9.0
.target sm_100
.address_size 64

	// .globl	_Z18sgemv_16x1_t16x4x1PKfS0_Pfiii
// _ZZ18sgemv_16x1_t16x4x1PKfS0_PfiiiE5s_sum has been demoted
// _ZZ16sgemv_8x1_t8x4x1PKfS0_PfiiiE5s_sum has been demoted
// _ZZ16sgemv_8x1_t8x2x1PKfS0_PfiiiE5s_sum has been demoted
// _ZZ16sgemv_8x1_t8x1x1PKfS0_PfiiiE5s_sum has been demoted
// _ZZ9sgemv_4x1PKfS0_PfiiiE5s_sum has been demoted
// _ZZ16sgemv_2x1_t2x4x1PKfS0_PfiiiE5s_sum has been demoted
// _ZZ16sgemv_2x1_t2x2x1PKfS0_PfiiiE5s_sum has been demoted
// _ZZ25sgemv_direct_64x1_t1x64x1PKfS0_PfiiiE8b_shared has been demoted
// _ZZ24sgemv_direct_64x1_t8x4x1PKfS0_PfiiiE8b_shared has been demoted
// _ZZ24sgemv_direct_64x1_t8x4x1PKfS0_PfiiiE10sum_shared has been demoted
// _ZZ24sgemv_direct_16x1_t8x4x1PKfS0_PfiiiE8b_shared has been demoted
// _ZZ24sgemv_direct_16x1_t8x4x1PKfS0_PfiiiE10sum_shared has been demoted

.visible .entry _Z18sgemv_16x1_t16x4x1PKfS0_Pfiii(
	.param .u64 .ptr .align 1 _Z18sgemv_16x1_t16x4x1PKfS0_Pfiii_param_0,
	.param .u64 .ptr .align 1 _Z18sgemv_16x1_t16x4x1PKfS0_Pfiii_param_1,
	.param .u64 .ptr .align 1 _Z18sgemv_16x1_t16x4x1PKfS0_Pfiii_param_2,
	.param .u32 _Z18sgemv_16x1_t16x4x1PKfS0_Pfiii_param_3,
	.param .u32 _Z18sgemv_16x1_t16x4x1PKfS0_Pfiii_param_4,
	.param .u32 _Z18sgemv_16x1_t16x4x1PKfS0_Pfiii_param_5
)
{
	.reg .pred 	%p<4>;
	.reg .b32 	%r<82>;
	.reg .b32 	%f<244>;
	.reg .b64 	%rd<49>;
	// demoted variable
	.shared .align 4 .b8 _ZZ18sgemv_16x1_t16x4x1PKfS0_PfiiiE5s_sum[4096];
	ld.param.u64 	%rd6, [_Z18sgemv_16x1_t16x4x1PKfS0_Pfiii_param_0];
	ld.param.u64 	%rd7, [_Z18sgemv_16x1_t16x4x1PKfS0_Pfiii_param_1];
	ld.param.u32 	%r51, [_Z18sgemv_16x1_t16x4x1PKfS0_Pfiii_param_4];
	ld.param.u32 	%r52, [_Z18sgemv_16x1_t16x4x1PKfS0_Pfiii_param_5];
	mov.u32 	%r53, %ctaid.x;
	shl.b32 	%r1, %r53, 4;
	mov.u32 	%r2, %tid.x;
	setp.lt.s32 	%p1, %r51, 1;
	mov.f32 	%f228, 0f00000000;
	mov.f32 	%f229, %f228;
	mov.f32 	%f230, %f228;
	mov.f32 	%f231, %f228;
	mov.f32 	%f232, %f228;
	mov.f32 	%f233, %f228;
	mov.f32 	%f234, %f228;
	mov.f32 	%f235, %f228;
	mov.f32 	%f236, %f228;
	mov.f32 	%f237, %f228;
	mov.f32 	%f238, %f228;
	mov.f32 	%f239, %f228;
	mov.f32 	%f240, %f228;
	mov.f32 	%f241, %f228;
	mov.f32 	%f242, %f228;
	mov.f32 	%f243, %f228;
	@%p1 bra 	$L__BB0_3;
	mul.lo.s32 	%r55, %r52, %r1;
	shl.b32 	%r56, %r2, 2;
	cvta.to.global.u64 	%rd9, %rd7;
	add.s64 	%rd1, %rd9, 8;
	mul.wide.u32 	%rd48, %r2, 16;
	mul.wide.s32 	%rd10, %r55, 4;
	cvta.to.global.u64 	%rd11, %rd6;
	add.s64 	%rd3, %rd11, %rd10;
	add.s32 	%r80, %r52, %r56;
	shl.b32 	%r57, %r52, 1;
	add.s32 	%r79, %r56, %r57;
	mad.lo.s32 	%r78, %r52, 15, %r56;
	mad.lo.s32 	%r77, %r52, 14, %r56;
	mad.lo.s32 	%r76, %r52, 13, %r56;
	mad.lo.s32 	%r75, %r52, 3, %r56;
	mad.lo.s32 	%r74, %r52, 12, %r56;
	mad.lo.s32 	%r73, %r52, 11, %r56;
	mad.lo.s32 	%r72, %r52, 10, %r56;
	add.s32 	%r58, %r2, %r52;
	shl.b32 	%r71, %r58, 2;
	mad.lo.s32 	%r70, %r52, 9, %r56;
	shl.b32 	%r59, %r52, 3;
	add.s32 	%r69, %r59, %r56;
	mad.lo.s32 	%r68, %r52, 7, %r56;
	mad.lo.s32 	%r67, %r52, 5, %r56;
	mad.lo.s32 	%r66, %r52, 6, %r56;
	mov.b32 	%r81, 0;
	mov.f32 	%f228, 0f00000000;
$L__BB0_2:
	mul.wide.s32 	%rd12, %r80, 4;
	add.s64 	%rd13, %rd12, %rd3;
	mul.wide.s32 	%rd14, %r79, 4;
	mul.wide.s32 	%rd15, %r78, 4;
	add.s64 	%rd16, %rd15, %rd3;
	mul.wide.s32 	%rd17, %r77, 4;
	add.s64 	%rd18, %rd17, %rd3;
	mul.wide.s32 	%rd19, %r76, 4;
	add.s64 	%rd20, %rd19, %rd3;
	mul.wide.s32 	%rd21, %r75, 4;
	mul.wide.s32 	%rd22, %r74, 4;
	add.s64 	%rd23, %rd22, %rd3;
	mul.wide.s32 	%rd24, %r73, 4;
	add.s64 	%rd25, %rd24, %rd3;
	mul.wide.s32 	%rd26, %r72, 4;
	add.s64 	%rd27, %rd26, %rd3;
	mul.wide.s32 	%rd28, %r71, 4;
	mul.wide.s32 	%rd29, %r70, 4;
	add.s64 	%rd30, %rd29, %rd3;
	mul.wide.s32 	%rd31, %r69, 4;
	add.s64 	%rd32, %rd31, %rd3;
	mul.wide.s32 	%rd33, %r68, 4;
	add.s64 	%rd34, %rd33, %rd3;
	mul.wide.s32 	%rd35, %r67, 4;
	mul.wide.s32 	%rd36, %r66, 4;
	add.s64 	%rd37, %rd36, %rd3;
	add.s64 	%rd38, %rd1, %rd48;
	ld.global.f32 	%f51, [%rd38+-8];
	ld.global.f32 	%f52, [%rd38+-4];
	ld.global.f32 	%f53, [%rd38];
	ld.global.f32 	%f54, [%rd38+4];
	add.s64 	%rd39, %rd3, %rd48;
	ld.global.f32 	%f55, [%rd39];
	fma.rn.f32 	%f56, %f55, %f51, %f239;
	ld.global.f32 	%f57, [%rd39+4];
	fma.rn.f32 	%f58, %f57, %f52, %f56;
	ld.global.f32 	%f59, [%rd39+8];
	fma.rn.f32 	%f60, %f59, %f53, %f58;
	ld.global.f32 	%f61, [%rd39+12];
	fma.rn.f32 	%f239, %f61, %f54, %f60;
	ld.global.f32 	%f62, [%rd13];
	fma.rn.f32 	%f63, %f62, %f51, %f238;
	ld.global.f32 	%f64, [%rd13+4];
	fma.rn.f32 	%f65, %f64, %f52, %f63;
	ld.global.f32 	%f66, [%rd13+8];
	fma.rn.f32 	%f67, %f66, %f53, %f65;
	ld.global.f32 	%f68, [%rd13+12];
	fma.rn.f32 	%f238, %f68, %f54, %f67;
	add.s64 	%rd40, %rd3, %rd14;
	ld.global.f32 	%f69, [%rd40];
	fma.rn.f32 	%f70, %f69, %f51, %f237;
	ld.global.f32 	%f71, [%rd40+4];
	fma.rn.f32 	%f72, %f71, %f52, %f70;
	ld.global.f32 	%f73, [%rd40+8];
	fma.rn.f32 	%f74, %f73, %f53, %f72;
	ld.global.f32 	%f75, [%rd40+12];
	fma.rn.f32 	%f237, %f75, %f54, %f74;
	add.s64 	%rd41, %rd3, %rd21;
	ld.global.f32 	%f76, [%rd41];
	fma.rn.f32 	%f77, %f76, %f51, %f236;
	ld.global.f32 	%f78, [%rd41+4];
	fma.rn.f32 	%f79, %f78, %f52, %f77;
	ld.global.f32 	%f80, [%rd41+8];
	fma.rn.f32 	%f81, %f80, %f53, %f79;
	ld.global.f32 	%f82, [%rd41+12];
	fma.rn.f32 	%f236, %f82, %f54, %f81;
	add.s64 	%rd42, %rd3, %rd28;
	ld.global.f32 	%f83, [%rd42];
	fma.rn.f32 	%f84, %f83, %f51, %f235;
	ld.global.f32 	%f85, [%rd42+4];
	fma.rn.f32 	%f86, %f85, %f52, %f84;
	ld.global.f32 	%f87, [%rd42+8];
	fma.rn.f32 	%f88, %f87, %f53, %f86;
	ld.global.f32 	%f89, [%rd42+12];
	fma.rn.f32 	%f235, %f89, %f54, %f88;
	add.s64 	%rd43, %rd3, %rd35;
	ld.global.f32 	%f90, [%rd43];
	fma.rn.f32 	%f91, %f90, %f51, %f234;
	ld.global.f32 	%f92, [%rd43+4];
	fma.rn.f32 	%f93, %f92, %f52, %f91;
	ld.global.f32 	%f94, [%rd43+8];
	fma.rn.f32 	%f95, %f94, %f53, %f93;
	ld.global.f32 	%f96, [%rd43+12];
	fma.rn.f32 	%f234, %f96, %f54, %f95;
	ld.global.f32 	%f97, [%rd37];
	fma.rn.f32 	%f98, %f97, %f51, %f233;
	ld.global.f32 	%f99, [%rd37+4];
	fma.rn.f32 	%f100, %f99, %f52, %f98;
	ld.global.f32 	%f101, [%rd37+8];
	fma.rn.f32 	%f102, %f101, %f53, %f100;
	ld.global.f32 	%f103, [%rd37+12];
	fma.rn.f32 	%f233, %f103, %f54, %f102;
	ld.global.f32 	%f104, [%rd34];
	fma.rn.f32 	%f105, %f104, %f51, %f232;
	ld.global.f32 	%f106, [%rd34+4];
	fma.rn.f32 	%f107, %f106, %f52, %f105;
	ld.global.f32 	%f108, [%rd34+8];
	fma.rn.f32 	%f109, %f108, %f53, %f107;
	ld.global.f32 	%f110, [%rd34+12];
	fma.rn.f32 	%f232, %f110, %f54, %f109;
	ld.global.f32 	%f111, [%rd32];
	fma.rn.f32 	%f112, %f111, %f51, %f231;
	ld.global.f32 	%f113, [%rd32+4];
	fma.rn.f32 	%f114, %f113, %f52, %f112;
	ld.global.f32 	%f115, [%rd32+8];
	fma.rn.f32 	%f116, %f115, %f53, %f114;
	ld.global.f32 	%f117, [%rd32+12];
	fma.rn.f32 	%f231, %f117, %f54, %f116;
	ld.global.f32 	%f118, [%rd30];
	fma.rn.f32 	%f119, %f118, %f51, %f230;
	ld.global.f32 	%f120, [%rd30+4];
	fma.rn.f32 	%f121, %f120, %f52, %f119;
	ld.global.f32 	%f122, [%rd30+8];
	fma.rn.f32 	%f123, %f122, %f53, %f121;
	ld.global.f32 	%f124, [%rd30+12];
	fma.rn.f32 	%f230, %f124, %f54, %f123;
	ld.global.f32 	%f125, [%rd27];
	fma.rn.f32 	%f126, %f125, %f51, %f229;
	ld.global.f32 	%f127, [%rd27+4];
	fma.rn.f32 	%f128, %f127, %f52, %f126;
	ld.global.f32 	%f129, [%rd27+8];
	fma.rn.f32 	%f130, %f129, %f53, %f128;
	ld.global.f32 	%f131, [%rd27+12];
	fma.rn.f32 	%f229, %f131, %f54, %f130;
	ld.global.f32 	%f132, [%rd25];
	fma.rn.f32 	%f133, %f132, %f51, %f228;
	ld.global.f32 	%f134, [%rd25+4];
	fma.rn.f32 	%f135, %f134, %f52, %f133;
	ld.global.f32 	%f136, [%rd25+8];
	fma.rn.f32 	%f137, %f136, %f53, %f135;
	ld.global.f32 	%f138, [%rd25+12];
	fma.rn.f32 	%f228, %f138, %f54, %f137;
	ld.global.f32 	%f139, [%rd23];
	fma.rn.f32 	%f140, %f139, %f51, %f240;
	ld.global.f32 	%f141, [%rd23+4];
	fma.rn.f32 	%f142, %f141, %f52, %f140;
	ld.global.f32 	%f143, [%rd23+8];
	fma.rn.f32 	%f144, %f143, %f53, %f142;
	ld.global.f32 	%f145, [%rd23+12];
	fma.rn.f32 	%f240, %f145, %f54, %f144;
	ld.global.f32 	%f146, [%rd20];
	fma.rn.f32 	%f147, %f146, %f51, %f241;
	ld.global.f32 	%f148, [%rd20+4];
	fma.rn.f32 	%f149, %f148, %f52, %f147;
	ld.global.f32 	%f150, [%rd20+8];
	fma.rn.f32 	%f151, %f150, %f53, %f149;
	ld.global.f32 	%f152, [%rd20+12];
	fma.rn.f32 	%f241, %f152, %f54, %f151;
	ld.global.f32 	%f153, [%rd18];
	fma.rn.f32 	%f154, %f153, %f51, %f242;
	ld.global.f32 	%f155, [%rd18+4];
	fma.rn.f32 	%f156, %f155, %f52, %f154;
	ld.global.f32 	%f157, [%rd18+8];
	fma.rn.f32 	%f158, %f157, %f53, %f156;
	ld.global.f32 	%f159, [%rd18+12];
	fma.rn.f32 	%f242, %f159, %f54, %f158;
	ld.global.f32 	%f160, [%rd16];
	fma.rn.f32 	%f161, %f160, %f51, %f243;
	ld.global.f32 	%f162, [%rd16+4];
	fma.rn.f32 	%f163, %f162, %f52, %f161;
	ld.global.f32 	%f164, [%rd16+8];
	fma.rn.f32 	%f165, %f164, %f53, %f163;
	ld.global.f32 	%f166, [%rd16+12];
	fma.rn.f32 	%f243, %f166, %f54, %f165;
	add.s32 	%r81, %r81, 256;
	add.s64 	%rd48, %rd48, 1024;
	add.s32 	%r80, %r80, 256;
	add.s32 	%r79, %r79, 256;
	add.s32 	%r78, %r78, 256;
	add.s32 	%r77, %r77, 256;
	add.s32 	%r76, %r76, 256;
	add.s32 	%r75, %r75, 256;
	add.s32 	%r74, %r74, 256;
	add.s32 	%r73, %r73, 256;
	add.s32 	%r72, %r72, 256;
	add.s32 	%r71, %r71, 256;
	add.s32 	%r70, %r70, 256;
	add.s32 	%r69, %r69, 256;
	add.s32 	%r68, %r68, 256;
	add.s32 	%r67, %r67, 256;
	add.s32 	%r66, %r66, 256;
	setp.lt.s32 	%p2, %r81, %r51;
	@%p2 bra 	$L__BB0_2;
$L__BB0_3:
	shl.b32 	%r60, %r2, 2;
	mov.u32 	%r61, _ZZ18sgemv_16x1_t16x4x1PKfS0_PfiiiE5s_sum;
	add.s32 	%r50, %r61, %r60;
	st.shared.f32 	[%r50], %f239;
	st.shared.f32 	[%r50+256], %f238;
	st.shared.f32 	[%r50+512], %f237;
	st.shared.f32 	[%r50+768], %f236;
	st.shared.f32 	[%r50+1024], %f235;
	st.shared.f32 	[%r50+1280], %f234;
	st.shared.f32 	[%r50+1536], %f233;
	st.shared.f32 	[%r50+1792], %f232;
	st.shared.f32 	[%r50+2048], %f231;
	st.shared.f32 	[%r50+2304], %f230;
	st.shared.f32 	[%r50+2560], %f229;
	st.shared.f32 	[%r50+2816], %f228;
	st.shared.f32 	[%r50+3072], %f240;
	st.shared.f32 	[%r50+3328], %f241;
	st.shared.f32 	[%r50+3584], %f242;
	st.shared.f32 	[%r50+3840], %f243;
	bar.sync 	0;
	shl.b32 	%r62, %r2, 5;
	add.s32 	%r63, %r61, %r62;
	ld.shared.f32 	%f167, [%r63];
	ld.shared.f32 	%f168, [%r63+4];
	add.f32 	%f169, %f167, %f168;
	ld.shared.f32 	%f170, [%r63+8];
	add.f32 	%f171, %f169, %f170;
	ld.shared.f32 	%f172, [%r63+12];
	add.f32 	%f173, %f171, %f172;
	ld.shared.f32 	%f174, [%r63+16];
	add.f32 	%f175, %f173, %f174;
	ld.shared.f32 	%f176, [%r63+20];
	add.f32 	%f177, %f175, %f176;
	ld.shared.f32 	%f178, [%r63+24];
	add.f32 	%f179, %f177, %f178;
	ld.shared.f32 	%f180, [%r63+28];
	add.f32 	%f181, %f179, %f180;
	st.shared.f32 	[%r50], %f181;
	ld.shared.f32 	%f182, [%r63+2048];
	ld.shared.f32 	%f183, [%r63+2052];
	add.f32 	%f184, %f182, %f183;
	ld.shared.f32 	%f185, [%r63+2056];
	add.f32 	%f186, %f184, %f185;
	ld.shared.f32 	%f187, [%r63+2060];
	add.f32 	%f188, %f186, %f187;
	ld.shared.f32 	%f189, [%r63+2064];
	add.f32 	%f190, %f188, %f189;
	ld.shared.f32 	%f191, [%r63+2068];
	add.f32 	%f192, %f190, %f191;
	ld.shared.f32 	%f193, [%r63+2072];
	add.f32 	%f194, %f192, %f193;
	ld.shared.f32 	%f195, [%r63+2076];
	add.f32 	%f196, %f194, %f195;
	st.shared.f32 	[%r50+256], %f196;
	bar.sync 	0;
	setp.gt.u32 	%p3, %r2, 15;
	@%p3 bra 	$L__BB0_5;
	ld.param.u64 	%rd47, [_Z18sgemv_16x1_t16x4x1PKfS0_Pfiii_param_2];
	mad.lo.s32 	%r64, %r2, 28, %r50;
	ld.shared.f32 	%f197, [%r64];
	ld.shared.f32 	%f198, [%r64+4];
	add.f32 	%f199, %f197, %f198;
	ld.shared.f32 	%f200, [%r64+8];
	add.f32 	%f201, %f199, %f200;
	ld.shared.f32 	%f202, [%r64+12];
	add.f32 	%f203, %f201, %f202;
	ld.shared.f32 	%f204, [%r64+16];
	add.f32 	%f205, %f203, %f204;
	ld.shared.f32 	%f206, [%r64+20];
	add.f32 	%f207, %f205, %f206;
	ld.shared.f32 	%f208, [%r64+24];
	add.f32 	%f209, %f207, %f208;
	ld.shared.f32 	%f210, [%r64+28];
	add.f32 	%f211, %f209, %f210;
	add.s32 	%r65, %r1, %r2;
	cvta.to.global.u64 	%rd44, %rd47;
	mul.wide.u32 	%rd45, %r65, 4;
	add.s64 	%rd46, %rd44, %rd45;
	st.global.f32 	[%rd46], %f211;
$L__BB0_5:
	ret;

}
	// .globl	_Z16sgemv_8x1_t8x4x1PKfS0_Pfiii
.visible .entry _Z16sgemv_8x1_t8x4x1PKfS0_Pfiii(
	.param .u64 .ptr .align 1 _Z16sgemv_8x1_t8x4x1PKfS0_Pfiii_param_0,
	.param .u64 .ptr .align 1 _Z16sgemv_8x1_t8x4x1PKfS0_Pfiii_param_1,
	.param .u64 .ptr .align 1 _Z16sgemv_8x1_t8x4x1PKfS0_Pfiii_param_2,
	.param .u32 _Z16sgemv_8x1_t8x4x1PKfS0_Pfiii_param_3,
	.param .u32 _Z16sgemv_8x1_t8x4x1PKfS0_Pfiii_param_4,
	.param .u32 _Z16sgemv_8x1_t8x4x1PKfS0_Pfiii_param_5
)
{
	.reg .pred 	%p<4>;
	.reg .b32 	%r<49>;
	.reg .b32 	%f<133>;
	.reg .b64 	%rd<33>;
	// demoted variable
	.shared .align 4 .b8 _ZZ16sgemv_8x1_t8x4x1PKfS0_PfiiiE5s_sum[2048];
	ld.param.u64 	%rd6, [_Z16sgemv_8x1_t8x4x1PKfS0_Pfiii_param_0];
	ld.param.u64 	%rd7, [_Z16sgemv_8x1_t8x4x1PKfS0_Pfiii_param_1];
	ld.param.u32 	%r27, [_Z16sgemv_8x1_t8x4x1PKfS0_Pfiii_param_4];
	ld.param.u32 	%r28, [_Z16sgemv_8x1_t8x4x1PKfS0_Pfiii_param_5];
	mov.u32 	%r29, %ctaid.x;
	shl.b32 	%r1, %r29, 3;
	mov.u32 	%r2, %tid.x;
	setp.lt.s32 	%p1, %r27, 1;
	mov.f32 	%f125, 0f00000000;
	mov.f32 	%f126, %f125;
	mov.f32 	%f127, %f125;
	mov.f32 	%f128, %f125;
	mov.f32 	%f129, %f125;
	mov.f32 	%f130, %f125;
	mov.f32 	%f131, %f125;
	mov.f32 	%f132, %f125;
	@%p1 bra 	$L__BB1_3;
	mul.lo.s32 	%r31, %r28, %r1;
	shl.b32 	%r32, %r2, 2;
	cvta.to.global.u64 	%rd9, %rd7;
	add.s64 	%rd1, %rd9, 8;
	mul.wide.u32 	%rd32, %r2, 16;
	mul.wide.s32 	%rd10, %r31, 4;
	cvta.to.global.u64 	%rd11, %rd6;
	add.s64 	%rd3, %rd11, %rd10;
	add.s32 	%r47, %r28, %r32;
	shl.b32 	%r33, %r28, 1;
	add.s32 	%r46, %r32, %r33;
	mad.lo.s32 	%r45, %r28, 7, %r32;
	mad.lo.s32 	%r44, %r28, 6, %r32;
	mad.lo.s32 	%r43, %r28, 5, %r32;
	mad.lo.s32 	%r42, %r28, 3, %r32;
	add.s32 	%r34, %r2, %r28;
	shl.b32 	%r41, %r34, 2;
	mov.b32 	%r48, 0;
	mov.f32 	%f125, 0f00000000;
$L__BB1_2:
	mul.wide.s32 	%rd12, %r47, 4;
	add.s64 	%rd13, %rd12, %rd3;
	mul.wide.s32 	%rd14, %r46, 4;
	mul.wide.s32 	%rd15, %r45, 4;
	add.s64 	%rd16, %rd15, %rd3;
	mul.wide.s32 	%rd17, %r44, 4;
	add.s64 	%rd18, %rd17, %rd3;
	mul.wide.s32 	%rd19, %r43, 4;
	add.s64 	%rd20, %rd19, %rd3;
	mul.wide.s32 	%rd21, %r42, 4;
	mul.wide.s32 	%rd22, %r41, 4;
	add.s64 	%rd23, %rd22, %rd3;
	add.s64 	%rd24, %rd1, %rd32;
	ld.global.f32 	%f27, [%rd24+-8];
	ld.global.f32 	%f28, [%rd24+-4];
	ld.global.f32 	%f29, [%rd24];
	ld.global.f32 	%f30, [%rd24+4];
	add.s64 	%rd25, %rd3, %rd32;
	ld.global.f32 	%f31, [%rd25];
	fma.rn.f32 	%f32, %f31, %f27, %f128;
	ld.global.f32 	%f33, [%rd25+4];
	fma.rn.f32 	%f34, %f33, %f28, %f32;
	ld.global.f32 	%f35, [%rd25+8];
	fma.rn.f32 	%f36, %f35, %f29, %f34;
	ld.global.f32 	%f37, [%rd25+12];
	fma.rn.f32 	%f128, %f37, %f30, %f36;
	ld.global.f32 	%f38, [%rd13];
	fma.rn.f32 	%f39, %f38, %f27, %f127;
	ld.global.f32 	%f40, [%rd13+4];
	fma.rn.f32 	%f41, %f40, %f28, %f39;
	ld.global.f32 	%f42, [%rd13+8];
	fma.rn.f32 	%f43, %f42, %f29, %f41;
	ld.global.f32 	%f44, [%rd13+12];
	fma.rn.f32 	%f127, %f44, %f30, %f43;
	add.s64 	%rd26, %rd3, %rd14;
	ld.global.f32 	%f45, [%rd26];
	fma.rn.f32 	%f46, %f45, %f27, %f126;
	ld.global.f32 	%f47, [%rd26+4];
	fma.rn.f32 	%f48, %f47, %f28, %f46;
	ld.global.f32 	%f49, [%rd26+8];
	fma.rn.f32 	%f50, %f49, %f29, %f48;
	ld.global.f32 	%f51, [%rd26+12];
	fma.rn.f32 	%f126, %f51, %f30, %f50;
	add.s64 	%rd27, %rd3, %rd21;
	ld.global.f32 	%f52, [%rd27];
	fma.rn.f32 	%f53, %f52, %f27, %f125;
	ld.global.f32 	%f54, [%rd27+4];
	fma.rn.f32 	%f55, %f54, %f28, %f53;
	ld.global.f32 	%f56, [%rd27+8];
	fma.rn.f32 	%f57, %f56, %f29, %f55;
	ld.global.f32 	%f58, [%rd27+12];
	fma.rn.f32 	%f125, %f58, %f30, %f57;
	ld.global.f32 	%f59, [%rd23];
	fma.rn.f32 	%f60, %f59, %f27, %f129;
	ld.global.f32 	%f61, [%rd23+4];
	fma.rn.f32 	%f62, %f61, %f28, %f60;
	ld.global.f32 	%f63, [%rd23+8];
	fma.rn.f32 	%f64, %f63, %f29, %f62;
	ld.global.f32 	%f65, [%rd23+12];
	fma.rn.f32 	%f129, %f65, %f30, %f64;
	ld.global.f32 	%f66, [%rd20];
	fma.rn.f32 	%f67, %f66, %f27, %f130;
	ld.global.f32 	%f68, [%rd20+4];
	fma.rn.f32 	%f69, %f68, %f28, %f67;
	ld.global.f32 	%f70, [%rd20+8];
	fma.rn.f32 	%f71, %f70, %f29, %f69;
	ld.global.f32 	%f72, [%rd20+12];
	fma.rn.f32 	%f130, %f72, %f30, %f71;
	ld.global.f32 	%f73, [%rd18];
	fma.rn.f32 	%f74, %f73, %f27, %f131;
	ld.global.f32 	%f75, [%rd18+4];
	fma.rn.f32 	%f76, %f75, %f28, %f74;
	ld.global.f32 	%f77, [%rd18+8];
	fma.rn.f32 	%f78, %f77, %f29, %f76;
	ld.global.f32 	%f79, [%rd18+12];
	fma.rn.f32 	%f131, %f79, %f30, %f78;
	ld.global.f32 	%f80, [%rd16];
	fma.rn.f32 	%f81, %f80, %f27, %f132;
	ld.global.f32 	%f82, [%rd16+4];
	fma.rn.f32 	%f83, %f82, %f28, %f81;
	ld.global.f32 	%f84, [%rd16+8];
	fma.rn.f32 	%f85, %f84, %f29, %f83;
	ld.global.f32 	%f86, [%rd16+12];
	fma.rn.f32 	%f132, %f86, %f30, %f85;
	add.s32 	%r48, %r48, 256;
	add.s64 	%rd32, %rd32, 1024;
	add.s32 	%r47, %r47, 256;
	add.s32 	%r46, %r46, 256;
	add.s32 	%r45, %r45, 256;
	add.s32 	%r44, %r44, 256;
	add.s32 	%r43, %r43, 256;
	add.s32 	%r42, %r42, 256;
	add.s32 	%r41, %r41, 256;
	setp.lt.s32 	%p2, %r48, %r27;
	@%p2 bra 	$L__BB1_2;
$L__BB1_3:
	shl.b32 	%r35, %r2, 2;
	mov.u32 	%r36, _ZZ16sgemv_8x1_t8x4x1PKfS0_PfiiiE5s_sum;
	add.s32 	%r26, %r36, %r35;
	st.shared.f32 	[%r26], %f128;
	st.shared.f32 	[%r26+256], %f127;
	st.shared.f32 	[%r26+512], %f126;
	st.shared.f32 	[%r26+768], %f125;
	st.shared.f32 	[%r26+1024], %f129;
	st.shared.f32 	[%r26+1280], %f130;
	st.shared.f32 	[%r26+1536], %f131;
	st.shared.f32 	[%r26+1792], %f132;
	bar.sync 	0;
	shl.b32 	%r37, %r2, 5;
	add.s32 	%r38, %r36, %r37;
	ld.shared.f32 	%f87, [%r38];
	ld.shared.f32 	%f88, [%r38+4];
	add.f32 	%f89, %f87, %f88;
	ld.shared.f32 	%f90, [%r38+8];
	add.f32 	%f91, %f89, %f90;
	ld.shared.f32 	%f92, [%r38+12];
	add.f32 	%f93, %f91, %f92;
	ld.shared.f32 	%f94, [%r38+16];
	add.f32 	%f95, %f93, %f94;
	ld.shared.f32 	%f96, [%r38+20];
	add.f32 	%f97, %f95, %f96;
	ld.shared.f32 	%f98, [%r38+24];
	add.f32 	%f99, %f97, %f98;
	ld.shared.f32 	%f100, [%r38+28];
	add.f32 	%f101, %f99, %f100;
	st.shared.f32 	[%r26], %f101;
	bar.sync 	0;
	setp.gt.u32 	%p3, %r2, 7;
	@%p3 bra 	$L__BB1_5;
	ld.param.u64 	%rd31, [_Z16sgemv_8x1_t8x4x1PKfS0_Pfiii_param_2];
	mad.lo.s32 	%r39, %r2, 28, %r26;
	ld.shared.f32 	%f102, [%r39];
	ld.shared.f32 	%f103, [%r39+4];
	add.f32 	%f104, %f102, %f103;
	ld.shared.f32 	%f105, [%r39+8];
	add.f32 	%f106, %f104, %f105;
	ld.shared.f32 	%f107, [%r39+12];
	add.f32 	%f108, %f106, %f107;
	ld.shared.f32 	%f109, [%r39+16];
	add.f32 	%f110, %f108, %f109;
	ld.shared.f32 	%f111, [%r39+20];
	add.f32 	%f112, %f110, %f111;
	ld.shared.f32 	%f113, [%r39+24];
	add.f32 	%f114, %f112, %f113;
	ld.shared.f32 	%f115, [%r39+28];
	add.f32 	%f116, %f114, %f115;
	add.s32 	%r40, %r1, %r2;
	cvta.to.global.u64 	%rd28, %rd31;
	mul.wide.u32 	%rd29, %r40, 4;
	add.s64 	%rd30, %rd28, %rd29;
	st.global.f32 	[%rd30], %f116;
$L__BB1_5:
	ret;

}
	// .globl	_Z16sgemv_8x1_t8x2x1PKfS0_Pfiii
.visible .entry _Z16sgemv_8x1_t8x2x1PKfS0_Pfiii(
	.param .u64 .ptr .align 1 _Z16sgemv_8x1_t8x2x1PKfS0_Pfiii_param_0,
	.param .u64 .ptr .align 1 _Z16sgemv_8x1_t8x2x1PKfS0_Pfiii_param_1,
	.param .u64 .ptr .align 1 _Z16sgemv_8x1_t8x2x1PKfS0_Pfiii_param_2,
	.param .u32 _Z16sgemv_8x1_t8x2x1PKfS0_Pfiii_param_3,
	.param .u32 _Z16sgemv_8x1_t8x2x1PKfS0_Pfiii_param_4,
	.param .u32 _Z16sgemv_8x1_t8x2x1PKfS0_Pfiii_param_5
)
{
	.reg .pred 	%p<4>;
	.reg .b32 	%r<49>;
	.reg .b32 	%f<99>;
	.reg .b64 	%rd<37>;
	// demoted variable
	.shared .align 4 .b8 _ZZ16sgemv_8x1_t8x2x1PKfS0_PfiiiE5s_sum[2048];
	ld.param.u64 	%rd7, [_Z16sgemv_8x1_t8x2x1PKfS0_Pfiii_param_0];
	ld.param.u32 	%r27, [_Z16sgemv_8x1_t8x2x1PKfS0_Pfiii_param_4];
	ld.param.u32 	%r28, [_Z16sgemv_8x1_t8x2x1PKfS0_Pfiii_param_5];
	mov.u32 	%r29, %ctaid.x;
	shl.b32 	%r1, %r29, 3;
	mov.u32 	%r2, %tid.x;
	mul.lo.s32 	%r30, %r28, %r1;
	cvt.s64.s32 	%rd1, %r30;
	setp.lt.s32 	%p1, %r27, 1;
	mov.f32 	%f91, 0f00000000;
	mov.f32 	%f92, %f91;
	mov.f32 	%f93, %f91;
	mov.f32 	%f94, %f91;
	mov.f32 	%f95, %f91;
	mov.f32 	%f96, %f91;
	mov.f32 	%f97, %f91;
	mov.f32 	%f98, %f91;
	@%p1 bra 	$L__BB2_3;
	cvta.to.global.u64 	%rd10, %rd7;
	shl.b32 	%r32, %r2, 1;
	mul.wide.u32 	%rd36, %r2, 8;
	add.s64 	%rd3, %rd10, 4;
	shl.b32 	%r33, %r28, 1;
	add.s32 	%r47, %r32, %r33;
	shl.b64 	%rd11, %rd1, 2;
	add.s64 	%rd4, %rd10, %rd11;
	mad.lo.s32 	%r46, %r28, 3, %r32;
	add.s32 	%r45, %r28, %r32;
	shl.b32 	%r34, %r28, 2;
	add.s32 	%r44, %r34, %r32;
	mad.lo.s32 	%r43, %r28, 7, %r32;
	mad.lo.s32 	%r42, %r28, 5, %r32;
	mad.lo.s32 	%r41, %r28, 6, %r32;
	mov.b32 	%r48, 0;
	mov.f32 	%f91, 0f00000000;
$L__BB2_2:
	ld.param.u64 	%rd34, [_Z16sgemv_8x1_t8x2x1PKfS0_Pfiii_param_1];
	cvt.s64.s32 	%rd12, %r47;
	add.s64 	%rd13, %rd1, %rd12;
	shl.b64 	%rd14, %rd13, 2;
	add.s64 	%rd15, %rd3, %rd14;
	mul.wide.s32 	%rd16, %r46, 4;
	mul.wide.s32 	%rd17, %r45, 4;
	add.s64 	%rd18, %rd17, %rd4;
	mul.wide.s32 	%rd19, %r44, 4;
	mul.wide.s32 	%rd20, %r43, 4;
	add.s64 	%rd21, %rd20, %rd4;
	mul.wide.s32 	%rd22, %r42, 4;
	mul.wide.s32 	%rd23, %r41, 4;
	cvta.to.global.u64 	%rd24, %rd34;
	add.s64 	%rd25, %rd24, %rd36;
	ld.global.f32 	%f27, [%rd25];
	ld.global.f32 	%f28, [%rd25+4];
	add.s64 	%rd26, %rd4, %rd36;
	ld.global.f32 	%f29, [%rd26];
	fma.rn.f32 	%f30, %f29, %f27, %f96;
	ld.global.f32 	%f31, [%rd26+4];
	fma.rn.f32 	%f96, %f31, %f28, %f30;
	ld.global.f32 	%f32, [%rd18];
	fma.rn.f32 	%f33, %f32, %f27, %f95;
	ld.global.f32 	%f34, [%rd18+4];
	fma.rn.f32 	%f95, %f34, %f28, %f33;
	ld.global.f32 	%f35, [%rd15+-4];
	fma.rn.f32 	%f36, %f35, %f27, %f94;
	ld.global.f32 	%f37, [%rd15];
	fma.rn.f32 	%f94, %f37, %f28, %f36;
	add.s64 	%rd27, %rd4, %rd16;
	ld.global.f32 	%f38, [%rd27];
	fma.rn.f32 	%f39, %f38, %f27, %f93;
	ld.global.f32 	%f40, [%rd27+4];
	fma.rn.f32 	%f93, %f40, %f28, %f39;
	add.s64 	%rd28, %rd4, %rd19;
	ld.global.f32 	%f41, [%rd28];
	fma.rn.f32 	%f42, %f41, %f27, %f92;
	ld.global.f32 	%f43, [%rd28+4];
	fma.rn.f32 	%f92, %f43, %f28, %f42;
	add.s64 	%rd29, %rd4, %rd22;
	ld.global.f32 	%f44, [%rd29];
	fma.rn.f32 	%f45, %f44, %f27, %f91;
	ld.global.f32 	%f46, [%rd29+4];
	fma.rn.f32 	%f91, %f46, %f28, %f45;
	add.s64 	%rd30, %rd4, %rd23;
	ld.global.f32 	%f47, [%rd30];
	fma.rn.f32 	%f48, %f47, %f27, %f97;
	ld.global.f32 	%f49, [%rd30+4];
	fma.rn.f32 	%f97, %f49, %f28, %f48;
	ld.global.f32 	%f50, [%rd21];
	fma.rn.f32 	%f51, %f50, %f27, %f98;
	ld.global.f32 	%f52, [%rd21+4];
	fma.rn.f32 	%f98, %f52, %f28, %f51;
	add.s32 	%r48, %r48, 128;
	add.s64 	%rd36, %rd36, 512;
	add.s32 	%r47, %r47, 128;
	add.s32 	%r46, %r46, 128;
	add.s32 	%r45, %r45, 128;
	add.s32 	%r44, %r44, 128;
	add.s32 	%r43, %r43, 128;
	add.s32 	%r42, %r42, 128;
	add.s32 	%r41, %r41, 128;
	setp.lt.s32 	%p2, %r48, %r27;
	@%p2 bra 	$L__BB2_2;
$L__BB2_3:
	shl.b32 	%r35, %r2, 2;
	mov.u32 	%r36, _ZZ16sgemv_8x1_t8x2x1PKfS0_PfiiiE5s_sum;
	add.s32 	%r26, %r36, %r35;
	st.shared.f32 	[%r26], %f96;
	st.shared.f32 	[%r26+256], %f95;
	st.shared.f32 	[%r26+512], %f94;
	st.shared.f32 	[%r26+768], %f93;
	st.shared.f32 	[%r26+1024], %f92;
	st.shared.f32 	[%r26+1280], %f91;
	st.shared.f32 	[%r26+1536], %f97;
	st.shared.f32 	[%r26+1792], %f98;
	bar.sync 	0;
	shl.b32 	%r37, %r2, 5;
	add.s32 	%r38, %r36, %r37;
	ld.shared.f32 	%f53, [%r38];
	ld.shared.f32 	%f54, [%r38+4];
	add.f32 	%f55, %f53, %f54;
	ld.shared.f32 	%f56, [%r38+8];
	add.f32 	%f57, %f55, %f56;
	ld.shared.f32 	%f58, [%r38+12];
	add.f32 	%f59, %f57, %f58;
	ld.shared.f32 	%f60, [%r38+16];
	add.f32 	%f61, %f59, %f60;
	ld.shared.f32 	%f62, [%r38+20];
	add.f32 	%f63, %f61, %f62;
	ld.shared.f32 	%f64, [%r38+24];
	add.f32 	%f65, %f63, %f64;
	ld.shared.f32 	%f66, [%r38+28];
	add.f32 	%f67, %f65, %f66;
	st.shared.f32 	[%r26], %f67;
	bar.sync 	0;
	setp.gt.u32 	%p3, %r2, 7;
	@%p3 bra 	$L__BB2_5;
	ld.param.u64 	%rd35, [_Z16sgemv_8x1_t8x2x1PKfS0_Pfiii_param_2];
	mad.lo.s32 	%r39, %r2, 28, %r26;
	ld.shared.f32 	%f68, [%r39];
	ld.shared.f32 	%f69, [%r39+4];
	add.f32 	%f70, %f68, %f69;
	ld.shared.f32 	%f71, [%r39+8];
	add.f32 	%f72, %f70, %f71;
	ld.shared.f32 	%f73, [%r39+12];
	add.f32 	%f74, %f72, %f73;
	ld.shared.f32 	%f75, [%r39+16];
	add.f32 	%f76, %f74, %f75;
	ld.shared.f32 	%f77, [%r39+20];
	add.f32 	%f78, %f76, %f77;
	ld.shared.f32 	%f79, [%r39+24];
	add.f32 	%f80, %f78, %f79;
	ld.shared.f32 	%f81, [%r39+28];
	add.f32 	%f82, %f80, %f81;
	add.s32 	%r40, %r1, %r2;
	cvta.to.global.u64 	%rd31, %rd35;
	mul.wide.u32 	%rd32, %r40, 4;
	add.s64 	%rd33, %rd31, %rd32;
	st.global.f32 	[%rd33], %f82;
$L__BB2_5:
	ret;

}
	// .globl	_Z16sgemv_8x1_t8x1x1PKfS0_Pfiii
.visible .entry _Z16sgemv_8x1_t8x1x1PKfS0_Pfiii(
	.param .u64 .ptr .align 1 _Z16sgemv_8x1_t8x1x1PKfS0_Pfiii_param_0,
	.param .u64 .ptr .align 1 _Z16sgemv_8x1_t8x1x1PKfS0_Pfiii_param_1,
	.param .u64 .ptr .align 1 _Z16sgemv_8x1_t8x1x1PKfS0_Pfiii_param_2,
	.param .u32 _Z16sgemv_8x1_t8x1x1PKfS0_Pfiii_param_3,
	.param .u32 _Z16sgemv_8x1_t8x1x1PKfS0_Pfiii_param_4,
	.param .u32 _Z16sgemv_8x1_t8x1x1PKfS0_Pfiii_param_5
)
{
	.reg .pred 	%p<6>;
	.reg .b32 	%r<65>;
	.reg .b32 	%f<133>;
	.reg .b64 	%rd<78>;
	// demoted variable
	.shared .align 4 .b8 _ZZ16sgemv_8x1_t8x1x1PKfS0_PfiiiE5s_sum[2048];
	ld.param.u32 	%r32, [_Z16sgemv_8x1_t8x1x1PKfS0_Pfiii_param_4];
	ld.param.u32 	%r33, [_Z16sgemv_8x1_t8x1x1PKfS0_Pfiii_param_5];
	mov.u32 	%r34, %ctaid.x;
	shl.b32 	%r1, %r34, 3;
	mov.u32 	%r2, %tid.x;
	mul.lo.s32 	%r35, %r33, %r1;
	cvt.s64.s32 	%rd1, %r35;
	setp.lt.s32 	%p1, %r32, 1;
	mov.f32 	%f117, 0f00000000;
	mov.f32 	%f118, %f117;
	mov.f32 	%f119, %f117;
	mov.f32 	%f120, %f117;
	mov.f32 	%f121, %f117;
	mov.f32 	%f122, %f117;
	mov.f32 	%f123, %f117;
	mov.f32 	%f124, %f117;
	@%p1 bra 	$L__BB3_6;
	add.s32 	%r3, %r32, -1;
	setp.lt.u32 	%p2, %r32, 65;
	mov.f32 	%f117, 0f00000000;
	mov.u32 	%r64, %r2;
	@%p2 bra 	$L__BB3_4;
	shr.u32 	%r36, %r3, 6;
	add.s32 	%r37, %r36, 1;
	and.b32  	%r38, %r37, 134217726;
	neg.s32 	%r62, %r38;
	shl.b32 	%r39, %r33, 1;
	add.s32 	%r61, %r2, %r39;
	mul.wide.u32 	%rd77, %r2, 4;
	mad.lo.s32 	%r60, %r33, 3, %r2;
	shl.b32 	%r40, %r33, 2;
	add.s32 	%r59, %r2, %r40;
	add.s32 	%r58, %r2, %r33;
	mad.lo.s32 	%r57, %r33, 5, %r2;
	mad.lo.s32 	%r56, %r33, 7, %r2;
	mad.lo.s32 	%r55, %r33, 6, %r2;
	mov.f32 	%f117, 0f00000000;
	shl.b64 	%rd20, %rd1, 2;
	mov.f32 	%f118, %f117;
	mov.f32 	%f119, %f117;
	mov.f32 	%f120, %f117;
	mov.f32 	%f121, %f117;
	mov.f32 	%f122, %f117;
	mov.f32 	%f123, %f117;
	mov.f32 	%f124, %f117;
	mov.u32 	%r64, %r2;
$L__BB3_3:
	ld.param.u64 	%rd74, [_Z16sgemv_8x1_t8x1x1PKfS0_Pfiii_param_1];
	ld.param.u64 	%rd72, [_Z16sgemv_8x1_t8x1x1PKfS0_Pfiii_param_0];
	cvt.s64.s32 	%rd8, %r61;
	add.s64 	%rd9, %rd1, %rd8;
	shl.b64 	%rd10, %rd9, 2;
	cvta.to.global.u64 	%rd11, %rd72;
	add.s64 	%rd12, %rd11, 256;
	add.s64 	%rd13, %rd12, %rd10;
	cvt.s64.s32 	%rd14, %r60;
	add.s64 	%rd15, %rd1, %rd14;
	shl.b64 	%rd16, %rd15, 2;
	add.s64 	%rd17, %rd12, %rd16;
	mul.wide.s32 	%rd18, %r59, 4;
	mul.wide.s32 	%rd19, %r58, 4;
	add.s64 	%rd21, %rd11, %rd20;
	add.s64 	%rd22, %rd19, %rd21;
	mul.wide.s32 	%rd23, %r57, 4;
	mul.wide.s32 	%rd24, %r56, 4;
	add.s64 	%rd25, %rd24, %rd21;
	mul.wide.s32 	%rd26, %r55, 4;
	cvta.to.global.u64 	%rd27, %rd74;
	add.s64 	%rd28, %rd27, %rd77;
	ld.global.f32 	%f44, [%rd28];
	add.s64 	%rd29, %rd21, %rd77;
	ld.global.f32 	%f45, [%rd29];
	fma.rn.f32 	%f46, %f44, %f45, %f124;
	ld.global.f32 	%f47, [%rd22];
	fma.rn.f32 	%f48, %f44, %f47, %f123;
	ld.global.f32 	%f49, [%rd13+-256];
	fma.rn.f32 	%f50, %f44, %f49, %f122;
	ld.global.f32 	%f51, [%rd17+-256];
	fma.rn.f32 	%f52, %f44, %f51, %f121;
	add.s64 	%rd30, %rd21, %rd18;
	ld.global.f32 	%f53, [%rd30];
	fma.rn.f32 	%f54, %f44, %f53, %f120;
	add.s64 	%rd31, %rd21, %rd23;
	ld.global.f32 	%f55, [%rd31];
	fma.rn.f32 	%f56, %f44, %f55, %f119;
	add.s64 	%rd32, %rd21, %rd26;
	ld.global.f32 	%f57, [%rd32];
	fma.rn.f32 	%f58, %f44, %f57, %f118;
	ld.global.f32 	%f59, [%rd25];
	fma.rn.f32 	%f60, %f44, %f59, %f117;
	ld.global.f32 	%f61, [%rd28+256];
	ld.global.f32 	%f62, [%rd29+256];
	fma.rn.f32 	%f124, %f61, %f62, %f46;
	ld.global.f32 	%f63, [%rd22+256];
	fma.rn.f32 	%f123, %f61, %f63, %f48;
	ld.global.f32 	%f64, [%rd13];
	fma.rn.f32 	%f122, %f61, %f64, %f50;
	ld.global.f32 	%f65, [%rd17];
	fma.rn.f32 	%f121, %f61, %f65, %f52;
	ld.global.f32 	%f66, [%rd30+256];
	fma.rn.f32 	%f120, %f61, %f66, %f54;
	ld.global.f32 	%f67, [%rd31+256];
	fma.rn.f32 	%f119, %f61, %f67, %f56;
	ld.global.f32 	%f68, [%rd32+256];
	fma.rn.f32 	%f118, %f61, %f68, %f58;
	ld.global.f32 	%f69, [%rd25+256];
	fma.rn.f32 	%f117, %f61, %f69, %f60;
	add.s32 	%r64, %r64, 128;
	add.s32 	%r62, %r62, 2;
	add.s32 	%r61, %r61, 128;
	add.s64 	%rd77, %rd77, 512;
	add.s32 	%r60, %r60, 128;
	add.s32 	%r59, %r59, 128;
	add.s32 	%r58, %r58, 128;
	add.s32 	%r57, %r57, 128;
	add.s32 	%r56, %r56, 128;
	add.s32 	%r55, %r55, 128;
	setp.ne.s32 	%p3, %r62, 0;
	@%p3 bra 	$L__BB3_3;
$L__BB3_4:
	and.b32  	%r41, %r3, 64;
	setp.ne.s32 	%p4, %r41, 0;
	@%p4 bra 	$L__BB3_6;
	ld.param.u64 	%rd75, [_Z16sgemv_8x1_t8x1x1PKfS0_Pfiii_param_1];
	ld.param.u64 	%rd73, [_Z16sgemv_8x1_t8x1x1PKfS0_Pfiii_param_0];
	cvta.to.global.u64 	%rd33, %rd75;
	mul.wide.u32 	%rd34, %r64, 4;
	add.s64 	%rd35, %rd33, %rd34;
	ld.global.f32 	%f70, [%rd35];
	cvt.s64.s32 	%rd36, %r64;
	add.s64 	%rd37, %rd36, %rd1;
	cvta.to.global.u64 	%rd38, %rd73;
	shl.b64 	%rd39, %rd37, 2;
	add.s64 	%rd40, %rd38, %rd39;
	ld.global.f32 	%f71, [%rd40];
	fma.rn.f32 	%f124, %f70, %f71, %f124;
	add.s32 	%r42, %r33, %r64;
	cvt.s64.s32 	%rd41, %r42;
	add.s64 	%rd42, %rd41, %rd1;
	shl.b64 	%rd43, %rd42, 2;
	add.s64 	%rd44, %rd38, %rd43;
	ld.global.f32 	%f72, [%rd44];
	fma.rn.f32 	%f123, %f70, %f72, %f123;
	add.s32 	%r43, %r42, %r33;
	cvt.s64.s32 	%rd45, %r43;
	add.s64 	%rd46, %rd45, %rd1;
	shl.b64 	%rd47, %rd46, 2;
	add.s64 	%rd48, %rd38, %rd47;
	ld.global.f32 	%f73, [%rd48];
	fma.rn.f32 	%f122, %f70, %f73, %f122;
	add.s32 	%r44, %r43, %r33;
	cvt.s64.s32 	%rd49, %r44;
	add.s64 	%rd50, %rd49, %rd1;
	shl.b64 	%rd51, %rd50, 2;
	add.s64 	%rd52, %rd38, %rd51;
	ld.global.f32 	%f74, [%rd52];
	fma.rn.f32 	%f121, %f70, %f74, %f121;
	add.s32 	%r45, %r44, %r33;
	cvt.s64.s32 	%rd53, %r45;
	add.s64 	%rd54, %rd53, %rd1;
	shl.b64 	%rd55, %rd54, 2;
	add.s64 	%rd56, %rd38, %rd55;
	ld.global.f32 	%f75, [%rd56];
	fma.rn.f32 	%f120, %f70, %f75, %f120;
	add.s32 	%r46, %r45, %r33;
	cvt.s64.s32 	%rd57, %r46;
	add.s64 	%rd58, %rd57, %rd1;
	shl.b64 	%rd59, %rd58, 2;
	add.s64 	%rd60, %rd38, %rd59;
	ld.global.f32 	%f76, [%rd60];
	fma.rn.f32 	%f119, %f70, %f76, %f119;
	add.s32 	%r47, %r46, %r33;
	cvt.s64.s32 	%rd61, %r47;
	add.s64 	%rd62, %rd61, %rd1;
	shl.b64 	%rd63, %rd62, 2;
	add.s64 	%rd64, %rd38, %rd63;
	ld.global.f32 	%f77, [%rd64];
	fma.rn.f32 	%f118, %f70, %f77, %f118;
	add.s32 	%r48, %r47, %r33;
	cvt.s64.s32 	%rd65, %r48;
	add.s64 	%rd66, %rd65, %rd1;
	shl.b64 	%rd67, %rd66, 2;
	add.s64 	%rd68, %rd38, %rd67;
	ld.global.f32 	%f78, [%rd68];
	fma.rn.f32 	%f117, %f70, %f78, %f117;
$L__BB3_6:
	shl.b32 	%r49, %r2, 2;
	mov.u32 	%r50, _ZZ16sgemv_8x1_t8x1x1PKfS0_PfiiiE5s_sum;
	add.s32 	%r31, %r50, %r49;
	st.shared.f32 	[%r31], %f124;
	st.shared.f32 	[%r31+256], %f123;
	st.shared.f32 	[%r31+512], %f122;
	st.shared.f32 	[%r31+768], %f121;
	st.shared.f32 	[%r31+1024], %f120;
	st.shared.f32 	[%r31+1280], %f119;
	st.shared.f32 	[%r31+1536], %f118;
	st.shared.f32 	[%r31+1792], %f117;
	bar.sync 	0;
	shl.b32 	%r51, %r2, 5;
	add.s32 	%r52, %r50, %r51;
	ld.shared.f32 	%f79, [%r52];
	ld.shared.f32 	%f80, [%r52+4];
	add.f32 	%f81, %f79, %f80;
	ld.shared.f32 	%f82, [%r52+8];
	add.f32 	%f83, %f81, %f82;
	ld.shared.f32 	%f84, [%r52+12];
	add.f32 	%f85, %f83, %f84;
	ld.shared.f32 	%f86, [%r52+16];
	add.f32 	%f87, %f85, %f86;
	ld.shared.f32 	%f88, [%r52+20];
	add.f32 	%f89, %f87, %f88;
	ld.shared.f32 	%f90, [%r52+24];
	add.f32 	%f91, %f89, %f90;
	ld.shared.f32 	%f92, [%r52+28];
	add.f32 	%f93, %f91, %f92;
	st.shared.f32 	[%r31], %f93;
	bar.sync 	0;
	setp.gt.u32 	%p5, %r2, 7;
	@%p5 bra 	$L__BB3_8;
	ld.param.u64 	%rd76, [_Z16sgemv_8x1_t8x1x1PKfS0_Pfiii_param_2];
	mad.lo.s32 	%r53, %r2, 28, %r31;
	ld.shared.f32 	%f94, [%r53];
	ld.shared.f32 	%f95, [%r53+4];
	add.f32 	%f96, %f94, %f95;
	ld.shared.f32 	%f97, [%r53+8];
	add.f32 	%f98, %f96, %f97;
	ld.shared.f32 	%f99, [%r53+12];
	add.f32 	%f100, %f98, %f99;
	ld.shared.f32 	%f101, [%r53+16];
	add.f32 	%f102, %f100, %f101;
	ld.shared.f32 	%f103, [%r53+20];
	add.f32 	%f104, %f102, %f103;
	ld.shared.f32 	%f105, [%r53+24];
	add.f32 	%f106, %f104, %f105;
	ld.shared.f32 	%f107, [%r53+28];
	add.f32 	%f108, %f106, %f107;
	add.s32 	%r54, %r1, %r2;
	cvta.to.global.u64 	%rd69, %rd76;
	mul.wide.u32 	%rd70, %r54, 4;
	add.s64 	%rd71, %rd69, %rd70;
	st.global.f32 	[%rd71], %f108;
$L__BB3_8:
	ret;

}
	// .globl	_Z9sgemv_4x1PKfS0_Pfiii
.visible .entry _Z9sgemv_4x1PKfS0_Pfiii(
	.param .u64 .ptr .align 1 _Z9sgemv_4x1PKfS0_Pfiii_param_0,
	.param .u64 .ptr .align 1 _Z9sgemv_4x1PKfS0_Pfiii_param_1,
	.param .u64 .ptr .align 1 _Z9sgemv_4x1PKfS0_Pfiii_param_2,
	.param .u32 _Z9sgemv_4x1PKfS0_Pfiii_param_3,
	.param .u32 _Z9sgemv_4x1PKfS0_Pfiii_param_4,
	.param .u32 _Z9sgemv_4x1PKfS0_Pfiii_param_5
)
{
	.reg .pred 	%p<5>;
	.reg .b32 	%r<34>;
	.reg .b32 	%f<85>;
	.reg .b64 	%rd<36>;
	// demoted variable
	.shared .align 4 .b8 _ZZ9sgemv_4x1PKfS0_PfiiiE5s_sum[1024];
	ld.param.u64 	%rd9, [_Z9sgemv_4x1PKfS0_Pfiii_param_0];
	ld.param.u64 	%rd10, [_Z9sgemv_4x1PKfS0_Pfiii_param_1];
	ld.param.u32 	%r15, [_Z9sgemv_4x1PKfS0_Pfiii_param_4];
	ld.param.u32 	%r16, [_Z9sgemv_4x1PKfS0_Pfiii_param_5];
	mov.u32 	%r17, %ctaid.x;
	shl.b32 	%r1, %r17, 2;
	mov.u32 	%r2, %tid.x;
	mul.lo.s32 	%r18, %r16, %r1;
	cvt.s64.s32 	%rd1, %r18;
	setp.lt.s32 	%p1, %r15, 1;
	mov.f32 	%f81, 0f00000000;
	mov.f32 	%f82, %f81;
	mov.f32 	%f83, %f81;
	mov.f32 	%f84, %f81;
	@%p1 bra 	$L__BB4_3;
	cvta.to.global.u64 	%rd12, %rd9;
	shl.b32 	%r20, %r2, 2;
	mul.wide.u32 	%rd13, %r2, 16;
	cvta.to.global.u64 	%rd14, %rd10;
	add.s64 	%rd15, %rd13, %rd14;
	add.s64 	%rd35, %rd15, 8;
	shl.b64 	%rd16, %rd1, 2;
	add.s64 	%rd17, %rd13, %rd16;
	add.s64 	%rd4, %rd12, 8;
	add.s64 	%rd34, %rd4, %rd17;
	add.s32 	%r32, %r16, %r20;
	shl.b32 	%r21, %r16, 1;
	add.s32 	%r31, %r20, %r21;
	mad.lo.s32 	%r30, %r16, 3, %r20;
	mov.b32 	%r33, 0;
	mov.f32 	%f81, 0f00000000;
$L__BB4_2:
	cvt.s64.s32 	%rd18, %r32;
	add.s64 	%rd19, %rd1, %rd18;
	shl.b64 	%rd20, %rd19, 2;
	add.s64 	%rd21, %rd4, %rd20;
	cvt.s64.s32 	%rd22, %r31;
	add.s64 	%rd23, %rd1, %rd22;
	shl.b64 	%rd24, %rd23, 2;
	add.s64 	%rd25, %rd4, %rd24;
	cvt.s64.s32 	%rd26, %r30;
	add.s64 	%rd27, %rd1, %rd26;
	shl.b64 	%rd28, %rd27, 2;
	add.s64 	%rd29, %rd4, %rd28;
	ld.global.f32 	%f15, [%rd35+-8];
	ld.global.f32 	%f16, [%rd35+-4];
	ld.global.f32 	%f17, [%rd35];
	ld.global.f32 	%f18, [%rd35+4];
	ld.global.f32 	%f19, [%rd34+-8];
	fma.rn.f32 	%f20, %f19, %f15, %f81;
	ld.global.f32 	%f21, [%rd34+-4];
	fma.rn.f32 	%f22, %f21, %f16, %f20;
	ld.global.f32 	%f23, [%rd34];
	fma.rn.f32 	%f24, %f23, %f17, %f22;
	ld.global.f32 	%f25, [%rd34+4];
	fma.rn.f32 	%f81, %f25, %f18, %f24;
	ld.global.f32 	%f26, [%rd21+-8];
	fma.rn.f32 	%f27, %f26, %f15, %f82;
	ld.global.f32 	%f28, [%rd21+-4];
	fma.rn.f32 	%f29, %f28, %f16, %f27;
	ld.global.f32 	%f30, [%rd21];
	fma.rn.f32 	%f31, %f30, %f17, %f29;
	ld.global.f32 	%f32, [%rd21+4];
	fma.rn.f32 	%f82, %f32, %f18, %f31;
	ld.global.f32 	%f33, [%rd25+-8];
	fma.rn.f32 	%f34, %f33, %f15, %f83;
	ld.global.f32 	%f35, [%rd25+-4];
	fma.rn.f32 	%f36, %f35, %f16, %f34;
	ld.global.f32 	%f37, [%rd25];
	fma.rn.f32 	%f38, %f37, %f17, %f36;
	ld.global.f32 	%f39, [%rd25+4];
	fma.rn.f32 	%f83, %f39, %f18, %f38;
	ld.global.f32 	%f40, [%rd29+-8];
	fma.rn.f32 	%f41, %f40, %f15, %f84;
	ld.global.f32 	%f42, [%rd29+-4];
	fma.rn.f32 	%f43, %f42, %f16, %f41;
	ld.global.f32 	%f44, [%rd29];
	fma.rn.f32 	%f45, %f44, %f17, %f43;
	ld.global.f32 	%f46, [%rd29+4];
	fma.rn.f32 	%f84, %f46, %f18, %f45;
	add.s32 	%r33, %r33, 256;
	add.s64 	%rd35, %rd35, 1024;
	add.s64 	%rd34, %rd34, 1024;
	add.s32 	%r32, %r32, 256;
	add.s32 	%r31, %r31, 256;
	add.s32 	%r30, %r30, 256;
	setp.lt.s32 	%p2, %r33, %r15;
	@%p2 bra 	$L__BB4_2;
$L__BB4_3:
	shl.b32 	%r22, %r2, 2;
	mov.u32 	%r23, _ZZ9sgemv_4x1PKfS0_PfiiiE5s_sum;
	add.s32 	%r14, %r23, %r22;
	st.shared.f32 	[%r14], %f81;
	st.shared.f32 	[%r14+256], %f82;
	st.shared.f32 	[%r14+512], %f83;
	st.shared.f32 	[%r14+768], %f84;
	bar.sync 	0;
	setp.gt.u32 	%p3, %r2, 31;
	@%p3 bra 	$L__BB4_5;
	shl.b32 	%r24, %r2, 5;
	and.b32  	%r25, %r24, 992;
	add.s32 	%r27, %r23, %r25;
	ld.shared.f32 	%f47, [%r27];
	ld.shared.f32 	%f48, [%r27+4];
	add.f32 	%f49, %f47, %f48;
	ld.shared.f32 	%f50, [%r27+8];
	add.f32 	%f51, %f49, %f50;
	ld.shared.f32 	%f52, [%r27+12];
	add.f32 	%f53, %f51, %f52;
	ld.shared.f32 	%f54, [%r27+16];
	add.f32 	%f55, %f53, %f54;
	ld.shared.f32 	%f56, [%r27+20];
	add.f32 	%f57, %f55, %f56;
	ld.shared.f32 	%f58, [%r27+24];
	add.f32 	%f59, %f57, %f58;
	ld.shared.f32 	%f60, [%r27+28];
	add.f32 	%f61, %f59, %f60;
	st.shared.f32 	[%r14], %f61;
$L__BB4_5:
	bar.sync 	0;
	setp.gt.u32 	%p4, %r2, 3;
	@%p4 bra 	$L__BB4_7;
	ld.param.u64 	%rd33, [_Z9sgemv_4x1PKfS0_Pfiii_param_2];
	mad.lo.s32 	%r28, %r2, 28, %r14;
	ld.shared.f32 	%f62, [%r28];
	ld.shared.f32 	%f63, [%r28+4];
	add.f32 	%f64, %f62, %f63;
	ld.shared.f32 	%f65, [%r28+8];
	add.f32 	%f66, %f64, %f65;
	ld.shared.f32 	%f67, [%r28+12];
	add.f32 	%f68, %f66, %f67;
	ld.shared.f32 	%f69, [%r28+16];
	add.f32 	%f70, %f68, %f69;
	ld.shared.f32 	%f71, [%r28+20];
	add.f32 	%f72, %f70, %f71;
	ld.shared.f32 	%f73, [%r28+24];
	add.f32 	%f74, %f72, %f73;
	ld.shared.f32 	%f75, [%r28+28];
	add.f32 	%f76, %f74, %f75;
	add.s32 	%r29, %r1, %r2;
	cvta.to.global.u64 	%rd30, %rd33;
	mul.wide.u32 	%rd31, %r29, 4;
	add.s64 	%rd32, %rd30, %rd31;
	st.global.f32 	[%rd32], %f76;
$L__BB4_7:
	ret;

}
	// .globl	_Z16sgemv_2x1_t2x4x1PKfS0_Pfiii
.visible .entry _Z16sgemv_2x1_t2x4x1PKfS0_Pfiii(
	.param .u64 .ptr .align 1 _Z16sgemv_2x1_t2x4x1PKfS0_Pfiii_param_0,
	.param .u64 .ptr .align 1 _Z16sgemv_2x1_t2x4x1PKfS0_Pfiii_param_1,
	.param .u64 .ptr .align 1 _Z16sgemv_2x1_t2x4x1PKfS0_Pfiii_param_2,
	.param .u32 _Z16sgemv_2x1_t2x4x1PKfS0_Pfiii_param_3,
	.param .u32 _Z16sgemv_2x1_t2x4x1PKfS0_Pfiii_param_4,
	.param .u32 _Z16sgemv_2x1_t2x4x1PKfS0_Pfiii_param_5
)
{
	.reg .pred 	%p<7>;
	.reg .b32 	%r<36>;
	.reg .b32 	%f<106>;
	.reg .b64 	%rd<37>;
	// demoted variable
	.shared .align 4 .b8 _ZZ16sgemv_2x1_t2x4x1PKfS0_PfiiiE5s_sum[512];
	ld.param.u64 	%rd12, [_Z16sgemv_2x1_t2x4x1PKfS0_Pfiii_param_0];
	ld.param.u64 	%rd13, [_Z16sgemv_2x1_t2x4x1PKfS0_Pfiii_param_1];
	ld.param.u64 	%rd11, [_Z16sgemv_2x1_t2x4x1PKfS0_Pfiii_param_2];
	ld.param.u32 	%r15, [_Z16sgemv_2x1_t2x4x1PKfS0_Pfiii_param_4];
	ld.param.u32 	%r16, [_Z16sgemv_2x1_t2x4x1PKfS0_Pfiii_param_5];
	cvta.to.global.u64 	%rd1, %rd13;
	cvta.to.global.u64 	%rd2, %rd12;
	mov.u32 	%r17, %ctaid.x;
	shl.b32 	%r1, %r17, 1;
	mov.u32 	%r2, %tid.x;
	shl.b32 	%r35, %r2, 2;
	mul.lo.s32 	%r18, %r16, %r1;
	cvt.s64.s32 	%rd3, %r18;
	setp.lt.s32 	%p1, %r15, 1;
	mov.f32 	%f102, 0f00000000;
	mov.f32 	%f103, %f102;
	@%p1 bra 	$L__BB5_6;
	add.s32 	%r4, %r15, -1;
	setp.lt.u32 	%p2, %r15, 257;
	mov.f32 	%f102, 0f00000000;
	@%p2 bra 	$L__BB5_4;
	shr.u32 	%r19, %r4, 8;
	add.s32 	%r20, %r19, 1;
	and.b32  	%r21, %r20, 33554430;
	neg.s32 	%r33, %r21;
	mul.wide.u32 	%rd14, %r2, 16;
	add.s64 	%rd15, %rd14, %rd1;
	add.s64 	%rd36, %rd15, 1024;
	shl.b64 	%rd16, %rd3, 2;
	add.s64 	%rd17, %rd14, %rd16;
	add.s64 	%rd6, %rd2, 1024;
	add.s64 	%rd35, %rd6, %rd17;
	add.s32 	%r32, %r16, %r35;
	mov.f32 	%f102, 0f00000000;
	mov.f32 	%f103, %f102;
$L__BB5_3:
	cvt.s64.s32 	%rd18, %r32;
	add.s64 	%rd19, %rd3, %rd18;
	shl.b64 	%rd20, %rd19, 2;
	add.s64 	%rd21, %rd6, %rd20;
	ld.global.f32 	%f14, [%rd36+-1024];
	ld.global.f32 	%f15, [%rd36+-1020];
	ld.global.f32 	%f16, [%rd36+-1016];
	ld.global.f32 	%f17, [%rd36+-1012];
	ld.global.f32 	%f18, [%rd35+-1024];
	fma.rn.f32 	%f19, %f18, %f14, %f103;
	ld.global.f32 	%f20, [%rd35+-1020];
	fma.rn.f32 	%f21, %f20, %f15, %f19;
	ld.global.f32 	%f22, [%rd35+-1016];
	fma.rn.f32 	%f23, %f22, %f16, %f21;
	ld.global.f32 	%f24, [%rd35+-1012];
	fma.rn.f32 	%f25, %f24, %f17, %f23;
	ld.global.f32 	%f26, [%rd21+-1024];
	fma.rn.f32 	%f27, %f26, %f14, %f102;
	ld.global.f32 	%f28, [%rd21+-1020];
	fma.rn.f32 	%f29, %f28, %f15, %f27;
	ld.global.f32 	%f30, [%rd21+-1016];
	fma.rn.f32 	%f31, %f30, %f16, %f29;
	ld.global.f32 	%f32, [%rd21+-1012];
	fma.rn.f32 	%f33, %f32, %f17, %f31;
	ld.global.f32 	%f34, [%rd36];
	ld.global.f32 	%f35, [%rd36+4];
	ld.global.f32 	%f36, [%rd36+8];
	ld.global.f32 	%f37, [%rd36+12];
	ld.global.f32 	%f38, [%rd35];
	fma.rn.f32 	%f39, %f38, %f34, %f25;
	ld.global.f32 	%f40, [%rd35+4];
	fma.rn.f32 	%f41, %f40, %f35, %f39;
	ld.global.f32 	%f42, [%rd35+8];
	fma.rn.f32 	%f43, %f42, %f36, %f41;
	ld.global.f32 	%f44, [%rd35+12];
	fma.rn.f32 	%f103, %f44, %f37, %f43;
	ld.global.f32 	%f45, [%rd21];
	fma.rn.f32 	%f46, %f45, %f34, %f33;
	ld.global.f32 	%f47, [%rd21+4];
	fma.rn.f32 	%f48, %f47, %f35, %f46;
	ld.global.f32 	%f49, [%rd21+8];
	fma.rn.f32 	%f50, %f49, %f36, %f48;
	ld.global.f32 	%f51, [%rd21+12];
	fma.rn.f32 	%f102, %f51, %f37, %f50;
	add.s32 	%r35, %r35, 512;
	add.s32 	%r33, %r33, 2;
	add.s64 	%rd36, %rd36, 2048;
	add.s64 	%rd35, %rd35, 2048;
	add.s32 	%r32, %r32, 512;
	setp.ne.s32 	%p3, %r33, 0;
	@%p3 bra 	$L__BB5_3;
$L__BB5_4:
	and.b32  	%r22, %r4, 256;
	setp.ne.s32 	%p4, %r22, 0;
	@%p4 bra 	$L__BB5_6;
	mul.wide.u32 	%rd22, %r35, 4;
	add.s64 	%rd23, %rd1, %rd22;
	ld.global.f32 	%f52, [%rd23];
	ld.global.f32 	%f53, [%rd23+4];
	ld.global.f32 	%f54, [%rd23+8];
	ld.global.f32 	%f55, [%rd23+12];
	cvt.s64.s32 	%rd24, %r35;
	add.s64 	%rd25, %rd24, %rd3;
	shl.b64 	%rd26, %rd25, 2;
	add.s64 	%rd27, %rd2, %rd26;
	ld.global.f32 	%f56, [%rd27];
	fma.rn.f32 	%f57, %f56, %f52, %f103;
	ld.global.f32 	%f58, [%rd27+4];
	fma.rn.f32 	%f59, %f58, %f53, %f57;
	ld.global.f32 	%f60, [%rd27+8];
	fma.rn.f32 	%f61, %f60, %f54, %f59;
	ld.global.f32 	%f62, [%rd27+12];
	fma.rn.f32 	%f103, %f62, %f55, %f61;
	add.s32 	%r23, %r16, %r35;
	cvt.s64.s32 	%rd28, %r23;
	add.s64 	%rd29, %rd28, %rd3;
	shl.b64 	%rd30, %rd29, 2;
	add.s64 	%rd31, %rd2, %rd30;
	ld.global.f32 	%f63, [%rd31];
	fma.rn.f32 	%f64, %f63, %f52, %f102;
	ld.global.f32 	%f65, [%rd31+4];
	fma.rn.f32 	%f66, %f65, %f53, %f64;
	ld.global.f32 	%f67, [%rd31+8];
	fma.rn.f32 	%f68, %f67, %f54, %f66;
	ld.global.f32 	%f69, [%rd31+12];
	fma.rn.f32 	%f102, %f69, %f55, %f68;
$L__BB5_6:
	shl.b32 	%r24, %r2, 2;
	mov.u32 	%r25, _ZZ16sgemv_2x1_t2x4x1PKfS0_PfiiiE5s_sum;
	add.s32 	%r14, %r25, %r24;
	st.shared.f32 	[%r14], %f103;
	st.shared.f32 	[%r14+256], %f102;
	bar.sync 	0;
	setp.gt.u32 	%p5, %r2, 15;
	@%p5 bra 	$L__BB5_8;
	shl.b32 	%r26, %r2, 5;
	and.b32  	%r27, %r26, 480;
	add.s32 	%r29, %r25, %r27;
	ld.shared.f32 	%f70, [%r29];
	ld.shared.f32 	%f71, [%r29+4];
	add.f32 	%f72, %f70, %f71;
	ld.shared.f32 	%f73, [%r29+8];
	add.f32 	%f74, %f72, %f73;
	ld.shared.f32 	%f75, [%r29+12];
	add.f32 	%f76, %f74, %f75;
	ld.shared.f32 	%f77, [%r29+16];
	add.f32 	%f78, %f76, %f77;
	ld.shared.f32 	%f79, [%r29+20];
	add.f32 	%f80, %f78, %f79;
	ld.shared.f32 	%f81, [%r29+24];
	add.f32 	%f82, %f80, %f81;
	ld.shared.f32 	%f83, [%r29+28];
	add.f32 	%f84, %f82, %f83;
	st.shared.f32 	[%r14], %f84;
$L__BB5_8:
	bar.sync 	0;
	setp.gt.u32 	%p6, %r2, 1;
	@%p6 bra 	$L__BB5_10;
	mad.lo.s32 	%r30, %r2, 28, %r14;
	ld.shared.f32 	%f85, [%r30];
	ld.shared.f32 	%f86, [%r30+4];
	add.f32 	%f87, %f85, %f86;
	ld.shared.f32 	%f88, [%r30+8];
	add.f32 	%f89, %f87, %f88;
	ld.shared.f32 	%f90, [%r30+12];
	add.f32 	%f91, %f89, %f90;
	ld.shared.f32 	%f92, [%r30+16];
	add.f32 	%f93, %f91, %f92;
	ld.shared.f32 	%f94, [%r30+20];
	add.f32 	%f95, %f93, %f94;
	ld.shared.f32 	%f96, [%r30+24];
	add.f32 	%f97, %f95, %f96;
	ld.shared.f32 	%f98, [%r30+28];
	add.f32 	%f99, %f97, %f98;
	add.s32 	%r31, %r1, %r2;
	cvta.to.global.u64 	%rd32, %rd11;
	mul.wide.u32 	%rd33, %r31, 4;
	add.s64 	%rd34, %rd32, %rd33;
	st.global.f32 	[%rd34], %f99;
$L__BB5_10:
	ret;

}
	// .globl	_Z16sgemv_2x1_t2x2x1PKfS0_Pfiii
.visible .entry _Z16sgemv_2x1_t2x2x1PKfS0_Pfiii(
	.param .u64 .ptr .align 1 _Z16sgemv_2x1_t2x2x1PKfS0_Pfiii_param_0,
	.param .u64 .ptr .align 1 _Z16sgemv_2x1_t2x2x1PKfS0_Pfiii_param_1,
	.param .u64 .ptr .align 1 _Z16sgemv_2x1_t2x2x1PKfS0_Pfiii_param_2,
	.param .u32 _Z16sgemv_2x1_t2x2x1PKfS0_Pfiii_param_3,
	.param .u32 _Z16sgemv_2x1_t2x2x1PKfS0_Pfiii_param_4,
	.param .u32 _Z16sgemv_2x1_t2x2x1PKfS0_Pfiii_param_5
)
{
	.reg .pred 	%p<9>;
	.reg .b32 	%r<41>;
	.reg .b32 	%f<120>;
	.reg .b64 	%rd<47>;
	// demoted variable
	.shared .align 4 .b8 _ZZ16sgemv_2x1_t2x2x1PKfS0_PfiiiE5s_sum[512];
	ld.param.u64 	%rd12, [_Z16sgemv_2x1_t2x2x1PKfS0_Pfiii_param_0];
	ld.param.u64 	%rd13, [_Z16sgemv_2x1_t2x2x1PKfS0_Pfiii_param_1];
	ld.param.u64 	%rd11, [_Z16sgemv_2x1_t2x2x1PKfS0_Pfiii_param_2];
	ld.param.u32 	%r18, [_Z16sgemv_2x1_t2x2x1PKfS0_Pfiii_param_4];
	ld.param.u32 	%r19, [_Z16sgemv_2x1_t2x2x1PKfS0_Pfiii_param_5];
	cvta.to.global.u64 	%rd1, %rd13;
	cvta.to.global.u64 	%rd2, %rd12;
	mov.u32 	%r20, %ctaid.x;
	shl.b32 	%r1, %r20, 1;
	mov.u32 	%r2, %tid.x;
	shl.b32 	%r39, %r2, 1;
	mul.lo.s32 	%r21, %r19, %r1;
	cvt.s64.s32 	%rd3, %r21;
	setp.lt.s32 	%p1, %r18, 1;
	mov.f32 	%f118, 0f00000000;
	mov.f32 	%f119, %f118;
	@%p1 bra 	$L__BB6_9;
	add.s32 	%r4, %r18, -1;
	shr.u32 	%r22, %r4, 7;
	add.s32 	%r5, %r22, 1;
	setp.lt.u32 	%p2, %r18, 385;
	mov.f32 	%f118, 0f00000000;
	@%p2 bra 	$L__BB6_4;
	and.b32  	%r23, %r5, 67108860;
	neg.s32 	%r37, %r23;
	mul.wide.u32 	%rd14, %r2, 8;
	add.s64 	%rd15, %rd14, %rd1;
	add.s64 	%rd46, %rd15, 1024;
	shl.b64 	%rd16, %rd3, 2;
	add.s64 	%rd17, %rd14, %rd16;
	add.s64 	%rd6, %rd2, 1024;
	add.s64 	%rd45, %rd6, %rd17;
	add.s32 	%r36, %r19, %r39;
	mov.f32 	%f118, 0f00000000;
	mov.f32 	%f119, %f118;
$L__BB6_3:
	.pragma "nounroll";
	cvt.s64.s32 	%rd18, %r36;
	add.s64 	%rd19, %rd3, %rd18;
	shl.b64 	%rd20, %rd19, 2;
	add.s64 	%rd21, %rd6, %rd20;
	ld.global.f32 	%f18, [%rd46+-1024];
	ld.global.f32 	%f19, [%rd46+-1020];
	ld.global.f32 	%f20, [%rd45+-1024];
	fma.rn.f32 	%f21, %f20, %f18, %f119;
	ld.global.f32 	%f22, [%rd45+-1020];
	fma.rn.f32 	%f23, %f22, %f19, %f21;
	ld.global.f32 	%f24, [%rd21+-1024];
	fma.rn.f32 	%f25, %f24, %f18, %f118;
	ld.global.f32 	%f26, [%rd21+-1020];
	fma.rn.f32 	%f27, %f26, %f19, %f25;
	ld.global.f32 	%f28, [%rd46+-512];
	ld.global.f32 	%f29, [%rd46+-508];
	ld.global.f32 	%f30, [%rd45+-512];
	fma.rn.f32 	%f31, %f30, %f28, %f23;
	ld.global.f32 	%f32, [%rd45+-508];
	fma.rn.f32 	%f33, %f32, %f29, %f31;
	ld.global.f32 	%f34, [%rd21+-512];
	fma.rn.f32 	%f35, %f34, %f28, %f27;
	ld.global.f32 	%f36, [%rd21+-508];
	fma.rn.f32 	%f37, %f36, %f29, %f35;
	ld.global.f32 	%f38, [%rd46];
	ld.global.f32 	%f39, [%rd46+4];
	ld.global.f32 	%f40, [%rd45];
	fma.rn.f32 	%f41, %f40, %f38, %f33;
	ld.global.f32 	%f42, [%rd45+4];
	fma.rn.f32 	%f43, %f42, %f39, %f41;
	ld.global.f32 	%f44, [%rd21];
	fma.rn.f32 	%f45, %f44, %f38, %f37;
	ld.global.f32 	%f46, [%rd21+4];
	fma.rn.f32 	%f47, %f46, %f39, %f45;
	ld.global.f32 	%f48, [%rd46+512];
	ld.global.f32 	%f49, [%rd46+516];
	ld.global.f32 	%f50, [%rd45+512];
	fma.rn.f32 	%f51, %f50, %f48, %f43;
	ld.global.f32 	%f52, [%rd45+516];
	fma.rn.f32 	%f119, %f52, %f49, %f51;
	ld.global.f32 	%f53, [%rd21+512];
	fma.rn.f32 	%f54, %f53, %f48, %f47;
	ld.global.f32 	%f55, [%rd21+516];
	fma.rn.f32 	%f118, %f55, %f49, %f54;
	add.s32 	%r39, %r39, 512;
	add.s32 	%r37, %r37, 4;
	add.s64 	%rd46, %rd46, 2048;
	add.s64 	%rd45, %rd45, 2048;
	add.s32 	%r36, %r36, 512;
	setp.ne.s32 	%p3, %r37, 0;
	@%p3 bra 	$L__BB6_3;
$L__BB6_4:
	and.b32  	%r24, %r5, 3;
	setp.eq.s32 	%p4, %r24, 0;
	@%p4 bra 	$L__BB6_9;
	setp.eq.s32 	%p5, %r24, 1;
	@%p5 bra 	$L__BB6_7;
	mul.wide.u32 	%rd22, %r39, 4;
	add.s64 	%rd23, %rd1, %rd22;
	ld.global.f32 	%f56, [%rd23];
	ld.global.f32 	%f57, [%rd23+4];
	cvt.s64.s32 	%rd24, %r39;
	add.s64 	%rd25, %rd24, %rd3;
	shl.b64 	%rd26, %rd25, 2;
	add.s64 	%rd27, %rd2, %rd26;
	ld.global.f32 	%f58, [%rd27];
	fma.rn.f32 	%f59, %f58, %f56, %f119;
	ld.global.f32 	%f60, [%rd27+4];
	fma.rn.f32 	%f61, %f60, %f57, %f59;
	add.s32 	%r25, %r19, %r39;
	cvt.s64.s32 	%rd28, %r25;
	add.s64 	%rd29, %rd28, %rd3;
	shl.b64 	%rd30, %rd29, 2;
	add.s64 	%rd31, %rd2, %rd30;
	ld.global.f32 	%f62, [%rd31];
	fma.rn.f32 	%f63, %f62, %f56, %f118;
	ld.global.f32 	%f64, [%rd31+4];
	fma.rn.f32 	%f65, %f64, %f57, %f63;
	ld.global.f32 	%f66, [%rd23+512];
	ld.global.f32 	%f67, [%rd23+516];
	ld.global.f32 	%f68, [%rd27+512];
	fma.rn.f32 	%f69, %f68, %f66, %f61;
	ld.global.f32 	%f70, [%rd27+516];
	fma.rn.f32 	%f119, %f70, %f67, %f69;
	ld.global.f32 	%f71, [%rd31+512];
	fma.rn.f32 	%f72, %f71, %f66, %f65;
	ld.global.f32 	%f73, [%rd31+516];
	fma.rn.f32 	%f118, %f73, %f67, %f72;
	add.s32 	%r39, %r39, 256;
$L__BB6_7:
	and.b32  	%r26, %r4, 128;
	setp.ne.s32 	%p6, %r26, 0;
	@%p6 bra 	$L__BB6_9;
	mul.wide.u32 	%rd32, %r39, 4;
	add.s64 	%rd33, %rd1, %rd32;
	ld.global.f32 	%f74, [%rd33];
	ld.global.f32 	%f75, [%rd33+4];
	cvt.s64.s32 	%rd34, %r39;
	add.s64 	%rd35, %rd34, %rd3;
	shl.b64 	%rd36, %rd35, 2;
	add.s64 	%rd37, %rd2, %rd36;
	ld.global.f32 	%f76, [%rd37];
	fma.rn.f32 	%f77, %f76, %f74, %f119;
	ld.global.f32 	%f78, [%rd37+4];
	fma.rn.f32 	%f119, %f78, %f75, %f77;
	add.s32 	%r27, %r19, %r39;
	cvt.s64.s32 	%rd38, %r27;
	add.s64 	%rd39, %rd38, %rd3;
	shl.b64 	%rd40, %rd39, 2;
	add.s64 	%rd41, %rd2, %rd40;
	ld.global.f32 	%f79, [%rd41];
	fma.rn.f32 	%f80, %f79, %f74, %f118;
	ld.global.f32 	%f81, [%rd41+4];
	fma.rn.f32 	%f118, %f81, %f75, %f80;
$L__BB6_9:
	shl.b32 	%r28, %r2, 2;
	mov.u32 	%r29, _ZZ16sgemv_2x1_t2x2x1PKfS0_PfiiiE5s_sum;
	add.s32 	%r17, %r29, %r28;
	st.shared.f32 	[%r17], %f119;
	st.shared.f32 	[%r17+256], %f118;
	bar.sync 	0;
	setp.gt.u32 	%p7, %r2, 15;
	@%p7 bra 	$L__BB6_11;
	shl.b32 	%r30, %r2, 5;
	and.b32  	%r31, %r30, 480;
	add.s32 	%r33, %r29, %r31;
	ld.shared.f32 	%f82, [%r33];
	ld.shared.f32 	%f83, [%r33+4];
	add.f32 	%f84, %f82, %f83;
	ld.shared.f32 	%f85, [%r33+8];
	add.f32 	%f86, %f84, %f85;
	ld.shared.f32 	%f87, [%r33+12];
	add.f32 	%f88, %f86, %f87;
	ld.shared.f32 	%f89, [%r33+16];
	add.f32 	%f90, %f88, %f89;
	ld.shared.f32 	%f91, [%r33+20];
	add.f32 	%f92, %f90, %f91;
	ld.shared.f32 	%f93, [%r33+24];
	add.f32 	%f94, %f92, %f93;
	ld.shared.f32 	%f95, [%r33+28];
	add.f32 	%f96, %f94, %f95;
	st.shared.f32 	[%r17], %f96;
$L__BB6_11:
	bar.sync 	0;
	setp.gt.u32 	%p8, %r2, 1;
	@%p8 bra 	$L__BB6_13;
	mad.lo.s32 	%r34, %r2, 28, %r17;
	ld.shared.f32 	%f97, [%r34];
	ld.shared.f32 	%f98, [%r34+4];
	add.f32 	%f99, %f97, %f98;
	ld.shared.f32 	%f100, [%r34+8];
	add.f32 	%f101, %f99, %f100;
	ld.shared.f32 	%f102, [%r34+12];
	add.f32 	%f103, %f101, %f102;
	ld.shared.f32 	%f104, [%r34+16];
	add.f32 	%f105, %f103, %f104;
	ld.shared.f32 	%f106, [%r34+20];
	add.f32 	%f107, %f105, %f106;
	ld.shared.f32 	%f108, [%r34+24];
	add.f32 	%f109, %f107, %f108;
	ld.shared.f32 	%f110, [%r34+28];
	add.f32 	%f111, %f109, %f110;
	add.s32 	%r35, %r1, %r2;
	cvta.to.global.u64 	%rd42, %rd11;
	mul.wide.u32 	%rd43, %r35, 4;
	add.s64 	%rd44, %rd42, %rd43;
	st.global.f32 	[%rd44], %f111;
$L__BB6_13:
	ret;

}
	// .globl	_Z25sgemv_direct_64x1_t1x64x1PKfS0_Pfiii
.visible .entry _Z25sgemv_direct_64x1_t1x64x1PKfS0_Pfiii(
	.param .u64 .ptr .align 1 _Z25sgemv_direct_64x1_t1x64x1PKfS0_Pfiii_param_0,
	.param .u64 .ptr .align 1 _Z25sgemv_direct_64x1_t1x64x1PKfS0_Pfiii_param_1,
	.param .u64 .ptr .align 1 _Z25sgemv_direct_64x1_t1x64x1PKfS0_Pfiii_param_2,
	.param .u32 _Z25sgemv_direct_64x1_t1x64x1PKfS0_Pfiii_param_3,
	.param .u32 _Z25sgemv_direct_64x1_t1x64x1PKfS0_Pfiii_param_4,
	.param .u32 _Z25sgemv_direct_64x1_t1x64x1PKfS0_Pfiii_param_5
)
{
	.reg .pred 	%p<3>;
	.reg .b32 	%r<23>;
	.reg .b32 	%f<393>;
	.reg .b64 	%rd<14>;
	// demoted variable
	.shared .align 4 .b8 _ZZ25sgemv_direct_64x1_t1x64x1PKfS0_PfiiiE8b_shared[512];
	ld.param.u64 	%rd3, [_Z25sgemv_direct_64x1_t1x64x1PKfS0_Pfiii_param_0];
	ld.param.u64 	%rd4, [_Z25sgemv_direct_64x1_t1x64x1PKfS0_Pfiii_param_1];
	ld.param.u64 	%rd5, [_Z25sgemv_direct_64x1_t1x64x1PKfS0_Pfiii_param_2];
	ld.param.u32 	%r13, [_Z25sgemv_direct_64x1_t1x64x1PKfS0_Pfiii_param_4];
	ld.param.u32 	%r14, [_Z25sgemv_direct_64x1_t1x64x1PKfS0_Pfiii_param_5];
	mov.u32 	%r1, %ctaid.x;
	shl.b32 	%r15, %r1, 6;
	mov.u32 	%r16, %tid.x;
	add.s32 	%r2, %r15, %r16;
	setp.lt.s32 	%p1, %r13, 1;
	mov.f32 	%f392, 0f00000000;
	@%p1 bra 	$L__BB7_3;
	shl.b32 	%r21, %r1, 1;
	shl.b32 	%r18, %r1, 3;
	mov.u32 	%r19, _ZZ25sgemv_direct_64x1_t1x64x1PKfS0_PfiiiE8b_shared;
	add.s32 	%r5, %r19, %r18;
	cvta.to.global.u64 	%rd6, %rd3;
	add.s64 	%rd1, %rd6, 256;
	mul.lo.s32 	%r20, %r14, %r2;
	cvta.to.global.u64 	%rd2, %rd4;
	mov.f32 	%f392, 0f00000000;
	mov.b32 	%r22, 0;
$L__BB7_2:
	mul.wide.s32 	%rd7, %r20, 4;
	add.s64 	%rd8, %rd1, %rd7;
	mul.wide.u32 	%rd9, %r21, 4;
	add.s64 	%rd10, %rd2, %rd9;
	ld.global.nc.f32 	%f6, [%rd10];
	st.shared.f32 	[%r5], %f6;
	ld.global.nc.f32 	%f7, [%rd10+4];
	st.shared.f32 	[%r5+4], %f7;
	ld.global.nc.f32 	%f8, [%rd8+-256];
	ld.shared.f32 	%f9, [_ZZ25sgemv_direct_64x1_t1x64x1PKfS0_PfiiiE8b_shared];
	fma.rn.f32 	%f10, %f8, %f9, %f392;
	ld.global.nc.f32 	%f11, [%rd8+-252];
	ld.shared.f32 	%f12, [_ZZ25sgemv_direct_64x1_t1x64x1PKfS0_PfiiiE8b_shared+4];
	fma.rn.f32 	%f13, %f11, %f12, %f10;
	ld.global.nc.f32 	%f14, [%rd8+-248];
	ld.shared.f32 	%f15, [_ZZ25sgemv_direct_64x1_t1x64x1PKfS0_PfiiiE8b_shared+8];
	fma.rn.f32 	%f16, %f14, %f15, %f13;
	ld.global.nc.f32 	%f17, [%rd8+-244];
	ld.shared.f32 	%f18, [_ZZ25sgemv_direct_64x1_t1x64x1PKfS0_PfiiiE8b_shared+12];
	fma.rn.f32 	%f19, %f17, %f18, %f16;
	ld.global.nc.f32 	%f20, [%rd8+-240];
	ld.shared.f32 	%f21, [_ZZ25sgemv_direct_64x1_t1x64x1PKfS0_PfiiiE8b_shared+16];
	fma.rn.f32 	%f22, %f20, %f21, %f19;
	ld.global.nc.f32 	%f23, [%rd8+-236];
	ld.shared.f32 	%f24, [_ZZ25sgemv_direct_64x1_t1x64x1PKfS0_PfiiiE8b_shared+20];
	fma.rn.f32 	%f25, %f23, %f24, %f22;
	ld.global.nc.f32 	%f26, [%rd8+-232];
	ld.shared.f32 	%f27, [_ZZ25sgemv_direct_64x1_t1x64x1PKfS0_PfiiiE8b_shared+24];
	fma.rn.f32 	%f28, %f26, %f27, %f25;
	ld.global.nc.f32 	%f29, [%rd8+-228];
	ld.shared.f32 	%f30, [_ZZ25sgemv_direct_64x1_t1x64x1PKfS0_PfiiiE8b_shared+28];
	fma.rn.f32 	%f31, %f29, %f30, %f28;
	ld.global.nc.f32 	%f32, [%rd8+-224];
	ld.shared.f32 	%f33, [_ZZ25sgemv_direct_64x1_t1x64x1PKfS0_PfiiiE8b_shared+32];
	fma.rn.f32 	%f34, %f32, %f33, %f31;
	ld.global.nc.f32 	%f35, [%rd8+-220];
	ld.shared.f32 	%f36, [_ZZ25sgemv_direct_64x1_t1x64x1PKfS0_PfiiiE8b_shared+36];
	fma.rn.f32 	%f37, %f35, %f36, %f34;
	ld.global.nc.f32 	%f38, [%rd8+-216];
	ld.shared.f32 	%f39, [_ZZ25sgemv_direct_64x1_t1x64x1PKfS0_PfiiiE8b_shared+40];
	fma.rn.f32 	%f40, %f38, %f39, %f37;
	ld.global.nc.f32 	%f41, [%rd8+-212];
	ld.shared.f32 	%f42, [_ZZ25sgemv_direct_64x1_t1x64x1PKfS0_PfiiiE8b_shared+44];
	fma.rn.f32 	%f43, %f41, %f42, %f40;
	ld.global.nc.f32 	%f44, [%rd8+-208];
	ld.shared.f32 	%f45, [_ZZ25sgemv_direct_64x1_t1x64x1PKfS0_PfiiiE8b_shared+48];
	fma.rn.f32 	%f46, %f44, %f45, %f43;
	ld.global.nc.f32 	%f47, [%rd8+-204];
	ld.shared.f32 	%f48, [_ZZ25sgemv_direct_64x1_t1x64x1PKfS0_PfiiiE8b_shared+52];
	fma.rn.f32 	%f49, %f47, %f48, %f46;
	ld.global.nc.f32 	%f50, [%rd8+-200];
	ld.shared.f32 	%f51, [_ZZ25sgemv_direct_64x1_t1x64x1PKfS0_PfiiiE8b_shared+56];
	fma.rn.f32 	%f52, %f50, %f51, %f49;
	ld.global.nc.f32 	%f53, [%rd8+-196];
	ld.shared.f32 	%f54, [_ZZ25sgemv_direct_64x1_t1x64x1PKfS0_PfiiiE8b_shared+60];
	fma.rn.f32 	%f55, %f53, %f54, %f52;
	ld.global.nc.f32 	%f56, [%rd8+-192];
	ld.shared.f32 	%f57, [_ZZ25sgemv_direct_64x1_t1x64x1PKfS0_PfiiiE8b_shared+64];
	fma.rn.f32 	%f58, %f56, %f57, %f55;
	ld.global.nc.f32 	%f59, [%rd8+-188];
	ld.shared.f32 	%f60, [_ZZ25sgemv_direct_64x1_t1x64x1PKfS0_PfiiiE8b_shared+68];
	fma.rn.f32 	%f61, %f59, %f60, %f58;
	ld.global.nc.f32 	%f62, [%rd8+-184];
	ld.shared.f32 	%f63, [_ZZ25sgemv_direct_64x1_t1x64x1PKfS0_PfiiiE8b_shared+72];
	fma.rn.f32 	%f64, %f62, %f63, %f61;
	ld.global.nc.f32 	%f65, [%rd8+-180];
	ld.shared.f32 	%f66, [_ZZ25sgemv_direct_64x1_t1x64x1PKfS0_PfiiiE8b_shared+76];
	fma.rn.f32 	%f67, %f65, %f66, %f64;
	ld.global.nc.f32 	%f68, [%rd8+-176];
	ld.shared.f32 	%f69, [_ZZ25sgemv_direct_64x1_t1x64x1PKfS0_PfiiiE8b_shared+80];
	fma.rn.f32 	%f70, %f68, %f69, %f67;
	ld.global.nc.f32 	%f71, [%rd8+-172];
	ld.shared.f32 	%f72, [_ZZ25sgemv_direct_64x1_t1x64x1PKfS0_PfiiiE8b_shared+84];
	fma.rn.f32 	%f73, %f71, %f72, %f70;
	ld.global.nc.f32 	%f74, [%rd8+-168];
	ld.shared.f32 	%f75, [_ZZ25sgemv_direct_64x1_t1x64x1PKfS0_PfiiiE8b_shared+88];
	fma.rn.f32 	%f76, %f74, %f75, %f73;
	ld.global.nc.f32 	%f77, [%rd8+-164];
	ld.shared.f32 	%f78, [_ZZ25sgemv_direct_64x1_t1x64x1PKfS0_PfiiiE8b_shared+92];
	fma.rn.f32 	%f79, %f77, %f78, %f76;
	ld.global.nc.f32 	%f80, [%rd8+-160];
	ld.shared.f32 	%f81, [_ZZ25sgemv_direct_64x1_t1x64x1PKfS0_PfiiiE8b_shared+96];
	fma.rn.f32 	%f82, %f80, %f81, %f79;
	ld.global.nc.f32 	%f83, [%rd8+-156];
	ld.shared.f32 	%f84, [_ZZ25sgemv_direct_64x1_t1x64x1PKfS0_PfiiiE8b_shared+100];
	fma.rn.f32 	%f85, %f83, %f84, %f82;
	ld.global.nc.f32 	%f86, [%rd8+-152];
	ld.shared.f32 	%f87, [_ZZ25sgemv_direct_64x1_t1x64x1PKfS0_PfiiiE8b_shared+104];
	fma.rn.f32 	%f88, %f86, %f87, %f85;
	ld.global.nc.f32 	%f89, [%rd8+-148];
	ld.shared.f32 	%f90, [_ZZ25sgemv_direct_64x1_t1x64x1PKfS0_PfiiiE8b_shared+108];
	fma.rn.f32 	%f91, %f89, %f90, %f88;
	ld.global.nc.f32 	%f92, [%rd8+-144];
	ld.shared.f32 	%f93, [_ZZ25sgemv_direct_64x1_t1x64x1PKfS0_PfiiiE8b_shared+112];
	fma.rn.f32 	%f94, %f92, %f93, %f91;
	ld.global.nc.f32 	%f95, [%rd8+-140];
	ld.shared.f32 	%f96, [_ZZ25sgemv_direct_64x1_t1x64x1PKfS0_PfiiiE8b_shared+116];
	fma.rn.f32 	%f97, %f95, %f96, %f94;
	ld.global.nc.f32 	%f98, [%rd8+-136];
	ld.shared.f32 	%f99, [_ZZ25sgemv_direct_64x1_t1x64x1PKfS0_PfiiiE8b_shared+120];
	fma.rn.f32 	%f100, %f98, %f99, %f97;
	ld.global.nc.f32 	%f101, [%rd8+-132];
	ld.shared.f32 	%f102, [_ZZ25sgemv_direct_64x1_t1x64x1PKfS0_PfiiiE8b_shared+124];
	fma.rn.f32 	%f103, %f101, %f102, %f100;
	ld.global.nc.f32 	%f104, [%rd8+-128];
	ld.shared.f32 	%f105, [_ZZ25sgemv_direct_64x1_t1x64x1PKfS0_PfiiiE8b_shared+128];
	fma.rn.f32 	%f106, %f104, %f105, %f103;
	ld.global.nc.f32 	%f107, [%rd8+-124];
	ld.shared.f32 	%f108, [_ZZ25sgemv_direct_64x1_t1x64x1PKfS0_PfiiiE8b_shared+132];
	fma.rn.f32 	%f109, %f107, %f108, %f106;
	ld.global.nc.f32 	%f110, [%rd8+-120];
	ld.shared.f32 	%f111, [_ZZ25sgemv_direct_64x1_t1x64x1PKfS0_PfiiiE8b_shared+136];
	fma.rn.f32 	%f112, %f110, %f111, %f109;
	ld.global.nc.f32 	%f113, [%rd8+-116];
	ld.shared.f32 	%f114, [_ZZ25sgemv_direct_64x1_t1x64x1PKfS0_PfiiiE8b_shared+140];
	fma.rn.f32 	%f115, %f113, %f114, %f112;
	ld.global.nc.f32 	%f116, [%rd8+-112];
	ld.shared.f32 	%f117, [_ZZ25sgemv_direct_64x1_t1x64x1PKfS0_PfiiiE8b_shared+144];
	fma.rn.f32 	%f118, %f116, %f117, %f115;
	ld.global.nc.f32 	%f119, [%rd8+-108];
	ld.shared.f32 	%f120, [_ZZ25sgemv_direct_64x1_t1x64x1PKfS0_PfiiiE8b_shared+148];
	fma.rn.f32 	%f121, %f119, %f120, %f118;
	ld.global.nc.f32 	%f122, [%rd8+-104];
	ld.shared.f32 	%f123, [_ZZ25sgemv_direct_64x1_t1x64x1PKfS0_PfiiiE8b_shared+152];
	fma.rn.f32 	%f124, %f122, %f123, %f121;
	ld.global.nc.f32 	%f125, [%rd8+-100];
	ld.shared.f32 	%f126, [_ZZ25sgemv_direct_64x1_t1x64x1PKfS0_PfiiiE8b_shared+156];
	fma.rn.f32 	%f127, %f125, %f126, %f124;
	ld.global.nc.f32 	%f128, [%rd8+-96];
	ld.shared.f32 	%f129, [_ZZ25sgemv_direct_64x1_t1x64x1PKfS0_PfiiiE8b_shared+160];
	fma.rn.f32 	%f130, %f128, %f129, %f127;
	ld.global.nc.f32 	%f131, [%rd8+-92];
	ld.shared.f32 	%f132, [_ZZ25sgemv_direct_64x1_t1x64x1PKfS0_PfiiiE8b_shared+164];
	fma.rn.f32 	%f133, %f131, %f132, %f130;
	ld.global.nc.f32 	%f134, [%rd8+-88];
	ld.shared.f32 	%f135, [_ZZ25sgemv_direct_64x1_t1x64x1PKfS0_PfiiiE8b_shared+168];
	fma.rn.f32 	%f136, %f134, %f135, %f133;
	ld.global.nc.f32 	%f137, [%rd8+-84];
	ld.shared.f32 	%f138, [_ZZ25sgemv_direct_64x1_t1x64x1PKfS0_PfiiiE8b_shared+172];
	fma.rn.f32 	%f139, %f137, %f138, %f136;
	ld.global.nc.f32 	%f140, [%rd8+-80];
	ld.shared.f32 	%f141, [_ZZ25sgemv_direct_64x1_t1x64x1PKfS0_PfiiiE8b_shared+176];
	fma.rn.f32 	%f142, %f140, %f141, %f139;
	ld.global.nc.f32 	%f143, [%rd8+-76];
	ld.shared.f32 	%f144, [_ZZ25sgemv_direct_64x1_t1x64x1PKfS0_PfiiiE8b_shared+180];
	fma.rn.f32 	%f145, %f143, %f144, %f142;
	ld.global.nc.f32 	%f146, [%rd8+-72];
	ld.shared.f32 	%f147, [_ZZ25sgemv_direct_64x1_t1x64x1PKfS0_PfiiiE8b_shared+184];
	fma.rn.f32 	%f148, %f146, %f147, %f145;
	ld.global.nc.f32 	%f149, [%rd8+-68];
	ld.shared.f32 	%f150, [_ZZ25sgemv_direct_64x1_t1x64x1PKfS0_PfiiiE8b_shared+188];
	fma.rn.f32 	%f151, %f149, %f150, %f148;
	ld.global.nc.f32 	%f152, [%rd8+-64];
	ld.shared.f32 	%f153, [_ZZ25sgemv_direct_64x1_t1x64x1PKfS0_PfiiiE8b_shared+192];
	fma.rn.f32 	%f154, %f152, %f153, %f151;
	ld.global.nc.f32 	%f155, [%rd8+-60];
	ld.shared.f32 	%f156, [_ZZ25sgemv_direct_64x1_t1x64x1PKfS0_PfiiiE8b_shared+196];
	fma.rn.f32 	%f157, %f155, %f156, %f154;
	ld.global.nc.f32 	%f158, [%rd8+-56];
	ld.shared.f32 	%f159, [_ZZ25sgemv_direct_64x1_t1x64x1PKfS0_PfiiiE8b_shared+200];
	fma.rn.f32 	%f160, %f158, %f159, %f157;
	ld.global.nc.f32 	%f161, [%rd8+-52];
	ld.shared.f32 	%f162, [_ZZ25sgemv_direct_64x1_t1x64x1PKfS0_PfiiiE8b_shared+204];
	fma.rn.f32 	%f163, %f161, %f162, %f160;
	ld.global.nc.f32 	%f164, [%rd8+-48];
	ld.shared.f32 	%f165, [_ZZ25sgemv_direct_64x1_t1x64x1PKfS0_PfiiiE8b_shared+208];
	fma.rn.f32 	%f166, %f164, %f165, %f163;
	ld.global.nc.f32 	%f167, [%rd8+-44];
	ld.shared.f32 	%f168, [_ZZ25sgemv_direct_64x1_t1x64x1PKfS0_PfiiiE8b_shared+212];
	fma.rn.f32 	%f169, %f167, %f168, %f166;
	ld.global.nc.f32 	%f170, [%rd8+-40];
	ld.shared.f32 	%f171, [_ZZ25sgemv_direct_64x1_t1x64x1PKfS0_PfiiiE8b_shared+216];
	fma.rn.f32 	%f172, %f170, %f171, %f169;
	ld.global.nc.f32 	%f173, [%rd8+-36];
	ld.shared.f32 	%f174, [_ZZ25sgemv_direct_64x1_t1x64x1PKfS0_PfiiiE8b_shared+220];
	fma.rn.f32 	%f175, %f173, %f174, %f172;
	ld.global.nc.f32 	%f176, [%rd8+-32];
	ld.shared.f32 	%f177, [_ZZ25sgemv_direct_64x1_t1x64x1PKfS0_PfiiiE8b_shared+224];
	fma.rn.f32 	%f178, %f176, %f177, %f175;
	ld.global.nc.f32 	%f179, [%rd8+-28];
	ld.shared.f32 	%f180, [_ZZ25sgemv_direct_64x1_t1x64x1PKfS0_PfiiiE8b_shared+228];
	fma.rn.f32 	%f181, %f179, %f180, %f178;
	ld.global.nc.f32 	%f182, [%rd8+-24];
	ld.shared.f32 	%f183, [_ZZ25sgemv_direct_64x1_t1x64x1PKfS0_PfiiiE8b_shared+232];
	fma.rn.f32 	%f184, %f182, %f183, %f181;
	ld.global.nc.f32 	%f185, [%rd8+-20];
	ld.shared.f32 	%f186, [_ZZ25sgemv_direct_64x1_t1x64x1PKfS0_PfiiiE8b_shared+236];
	fma.rn.f32 	%f187, %f185, %f186, %f184;
	ld.global.nc.f32 	%f188, [%rd8+-16];
	ld.shared.f32 	%f189, [_ZZ25sgemv_direct_64x1_t1x64x1PKfS0_PfiiiE8b_shared+240];
	fma.rn.f32 	%f190, %f188, %f189, %f187;
	ld.global.nc.f32 	%f191, [%rd8+-12];
	ld.shared.f32 	%f192, [_ZZ25sgemv_direct_64x1_t1x64x1PKfS0_PfiiiE8b_shared+244];
	fma.rn.f32 	%f193, %f191, %f192, %f190;
	ld.global.nc.f32 	%f194, [%rd8+-8];
	ld.shared.f32 	%f195, [_ZZ25sgemv_direct_64x1_t1x64x1PKfS0_PfiiiE8b_shared+248];
	fma.rn.f32 	%f196, %f194, %f195, %f193;
	ld.global.nc.f32 	%f197, [%rd8+-4];
	ld.shared.f32 	%f198, [_ZZ25sgemv_direct_64x1_t1x64x1PKfS0_PfiiiE8b_shared+252];
	fma.rn.f32 	%f199, %f197, %f198, %f196;
	ld.global.nc.f32 	%f200, [%rd8];
	ld.shared.f32 	%f201, [_ZZ25sgemv_direct_64x1_t1x64x1PKfS0_PfiiiE8b_shared+256];
	fma.rn.f32 	%f202, %f200, %f201, %f199;
	ld.global.nc.f32 	%f203, [%rd8+4];
	ld.shared.f32 	%f204, [_ZZ25sgemv_direct_64x1_t1x64x1PKfS0_PfiiiE8b_shared+260];
	fma.rn.f32 	%f205, %f203, %f204, %f202;
	ld.global.nc.f32 	%f206, [%rd8+8];
	ld.shared.f32 	%f207, [_ZZ25sgemv_direct_64x1_t1x64x1PKfS0_PfiiiE8b_shared+264];
	fma.rn.f32 	%f208, %f206, %f207, %f205;
	ld.global.nc.f32 	%f209, [%rd8+12];
	ld.shared.f32 	%f210, [_ZZ25sgemv_direct_64x1_t1x64x1PKfS0_PfiiiE8b_shared+268];
	fma.rn.f32 	%f211, %f209, %f210, %f208;
	ld.global.nc.f32 	%f212, [%rd8+16];
	ld.shared.f32 	%f213, [_ZZ25sgemv_direct_64x1_t1x64x1PKfS0_PfiiiE8b_shared+272];
	fma.rn.f32 	%f214, %f212, %f213, %f211;
	ld.global.nc.f32 	%f215, [%rd8+20];
	ld.shared.f32 	%f216, [_ZZ25sgemv_direct_64x1_t1x64x1PKfS0_PfiiiE8b_shared+276];
	fma.rn.f32 	%f217, %f215, %f216, %f214;
	ld.global.nc.f32 	%f218, [%rd8+24];
	ld.shared.f32 	%f219, [_ZZ25sgemv_direct_64x1_t1x64x1PKfS0_PfiiiE8b_shared+280];
	fma.rn.f32 	%f220, %f218, %f219, %f217;
	ld.global.nc.f32 	%f221, [%rd8+28];
	ld.shared.f32 	%f222, [_ZZ25sgemv_direct_64x1_t1x64x1PKfS0_PfiiiE8b_shared+284];
	fma.rn.f32 	%f223, %f221, %f222, %f220;
	ld.global.nc.f32 	%f224, [%rd8+32];
	ld.shared.f32 	%f225, [_ZZ25sgemv_direct_64x1_t1x64x1PKfS0_PfiiiE8b_shared+288];
	fma.rn.f32 	%f226, %f224, %f225, %f223;
	ld.global.nc.f32 	%f227, [%rd8+36];
	ld.shared.f32 	%f228, [_ZZ25sgemv_direct_64x1_t1x64x1PKfS0_PfiiiE8b_shared+292];
	fma.rn.f32 	%f229, %f227, %f228, %f226;
	ld.global.nc.f32 	%f230, [%rd8+40];
	ld.shared.f32 	%f231, [_ZZ25sgemv_direct_64x1_t1x64x1PKfS0_PfiiiE8b_shared+296];
	fma.rn.f32 	%f232, %f230, %f231, %f229;
	ld.global.nc.f32 	%f233, [%rd8+44];
	ld.shared.f32 	%f234, [_ZZ25sgemv_direct_64x1_t1x64x1PKfS0_PfiiiE8b_shared+300];
	fma.rn.f32 	%f235, %f233, %f234, %f232;
	ld.global.nc.f32 	%f236, [%rd8+48];
	ld.shared.f32 	%f237, [_ZZ25sgemv_direct_64x1_t1x64x1PKfS0_PfiiiE8b_shared+304];
	fma.rn.f32 	%f238, %f236, %f237, %f235;
	ld.global.nc.f32 	%f239, [%rd8+52];
	ld.shared.f32 	%f240, [_ZZ25sgemv_direct_64x1_t1x64x1PKfS0_PfiiiE8b_shared+308];
	fma.rn.f32 	%f241, %f239, %f240, %f238;
	ld.global.nc.f32 	%f242, [%rd8+56];
	ld.shared.f32 	%f243, [_ZZ25sgemv_direct_64x1_t1x64x1PKfS0_PfiiiE8b_shared+312];
	fma.rn.f32 	%f244, %f242, %f243, %f241;
	ld.global.nc.f32 	%f245, [%rd8+60];
	ld.shared.f32 	%f246, [_ZZ25sgemv_direct_64x1_t1x64x1PKfS0_PfiiiE8b_shared+316];
	fma.rn.f32 	%f247, %f245, %f246, %f244;
	ld.global.nc.f32 	%f248, [%rd8+64];
	ld.shared.f32 	%f249, [_ZZ25sgemv_direct_64x1_t1x64x1PKfS0_PfiiiE8b_shared+320];
	fma.rn.f32 	%f250, %f248, %f249, %f247;
	ld.global.nc.f32 	%f251, [%rd8+68];
	ld.shared.f32 	%f252, [_ZZ25sgemv_direct_64x1_t1x64x1PKfS0_PfiiiE8b_shared+324];
	fma.rn.f32 	%f253, %f251, %f252, %f250;
	ld.global.nc.f32 	%f254, [%rd8+72];
	ld.shared.f32 	%f255, [_ZZ25sgemv_direct_64x1_t1x64x1PKfS0_PfiiiE8b_shared+328];
	fma.rn.f32 	%f256, %f254, %f255, %f253;
	ld.global.nc.f32 	%f257, [%rd8+76];
	ld.shared.f32 	%f258, [_ZZ25sgemv_direct_64x1_t1x64x1PKfS0_PfiiiE8b_shared+332];
	fma.rn.f32 	%f259, %f257, %f258, %f256;
	ld.global.nc.f32 	%f260, [%rd8+80];
	ld.shared.f32 	%f261, [_ZZ25sgemv_direct_64x1_t1x64x1PKfS0_PfiiiE8b_shared+336];
	fma.rn.f32 	%f262, %f260, %f261, %f259;
	ld.global.nc.f32 	%f263, [%rd8+84];
	ld.shared.f32 	%f264, [_ZZ25sgemv_direct_64x1_t1x64x1PKfS0_PfiiiE8b_shared+340];
	fma.rn.f32 	%f265, %f263, %f264, %f262;
	ld.global.nc.f32 	%f266, [%rd8+88];
	ld.shared.f32 	%f267, [_ZZ25sgemv_direct_64x1_t1x64x1PKfS0_PfiiiE8b_shared+344];
	fma.rn.f32 	%f268, %f266, %f267, %f265;
	ld.global.nc.f32 	%f269, [%rd8+92];
	ld.shared.f32 	%f270, [_ZZ25sgemv_direct_64x1_t1x64x1PKfS0_PfiiiE8b_shared+348];
	fma.rn.f32 	%f271, %f269, %f270, %f268;
	ld.global.nc.f32 	%f272, [%rd8+96];
	ld.shared.f32 	%f273, [_ZZ25sgemv_direct_64x1_t1x64x1PKfS0_PfiiiE8b_shared+352];
	fma.rn.f32 	%f274, %f272, %f273, %f271;
	ld.global.nc.f32 	%f275, [%rd8+100];
	ld.shared.f32 	%f276, [_ZZ25sgemv_direct_64x1_t1x64x1PKfS0_PfiiiE8b_shared+356];
	fma.rn.f32 	%f277, %f275, %f276, %f274;
	ld.global.nc.f32 	%f278, [%rd8+104];
	ld.shared.f32 	%f279, [_ZZ25sgemv_direct_64x1_t1x64x1PKfS0_PfiiiE8b_shared+360];
	fma.rn.f32 	%f280, %f278, %f279, %f277;
	ld.global.nc.f32 	%f281, [%rd8+108];
	ld.shared.f32 	%f282, [_ZZ25sgemv_direct_64x1_t1x64x1PKfS0_PfiiiE8b_shared+364];
	fma.rn.f32 	%f283, %f281, %f282, %f280;
	ld.global.nc.f32 	%f284, [%rd8+112];
	ld.shared.f32 	%f285, [_ZZ25sgemv_direct_64x1_t1x64x1PKfS0_PfiiiE8b_shared+368];
	fma.rn.f32 	%f286, %f284, %f285, %f283;
	ld.global.nc.f32 	%f287, [%rd8+116];
	ld.shared.f32 	%f288, [_ZZ25sgemv_direct_64x1_t1x64x1PKfS0_PfiiiE8b_shared+372];
	fma.rn.f32 	%f289, %f287, %f288, %f286;
	ld.global.nc.f32 	%f290, [%rd8+120];
	ld.shared.f32 	%f291, [_ZZ25sgemv_direct_64x1_t1x64x1PKfS0_PfiiiE8b_shared+376];
	fma.rn.f32 	%f292, %f290, %f291, %f289;
	ld.global.nc.f32 	%f293, [%rd8+124];
	ld.shared.f32 	%f294, [_ZZ25sgemv_direct_64x1_t1x64x1PKfS0_PfiiiE8b_shared+380];
	fma.rn.f32 	%f295, %f293, %f294, %f292;
	ld.global.nc.f32 	%f296, [%rd8+128];
	ld.shared.f32 	%f297, [_ZZ25sgemv_direct_64x1_t1x64x1PKfS0_PfiiiE8b_shared+384];
	fma.rn.f32 	%f298, %f296, %f297, %f295;
	ld.global.nc.f32 	%f299, [%rd8+132];
	ld.shared.f32 	%f300, [_ZZ25sgemv_direct_64x1_t1x64x1PKfS0_PfiiiE8b_shared+388];
	fma.rn.f32 	%f301, %f299, %f300, %f298;
	ld.global.nc.f32 	%f302, [%rd8+136];
	ld.shared.f32 	%f303, [_ZZ25sgemv_direct_64x1_t1x64x1PKfS0_PfiiiE8b_shared+392];
	fma.rn.f32 	%f304, %f302, %f303, %f301;
	ld.global.nc.f32 	%f305, [%rd8+140];
	ld.shared.f32 	%f306, [_ZZ25sgemv_direct_64x1_t1x64x1PKfS0_PfiiiE8b_shared+396];
	fma.rn.f32 	%f307, %f305, %f306, %f304;
	ld.global.nc.f32 	%f308, [%rd8+144];
	ld.shared.f32 	%f309, [_ZZ25sgemv_direct_64x1_t1x64x1PKfS0_PfiiiE8b_shared+400];
	fma.rn.f32 	%f310, %f308, %f309, %f307;
	ld.global.nc.f32 	%f311, [%rd8+148];
	ld.shared.f32 	%f312, [_ZZ25sgemv_direct_64x1_t1x64x1PKfS0_PfiiiE8b_shared+404];
	fma.rn.f32 	%f313, %f311, %f312, %f310;
	ld.global.nc.f32 	%f314, [%rd8+152];
	ld.shared.f32 	%f315, [_ZZ25sgemv_direct_64x1_t1x64x1PKfS0_PfiiiE8b_shared+408];
	fma.rn.f32 	%f316, %f314, %f315, %f313;
	ld.global.nc.f32 	%f317, [%rd8+156];
	ld.shared.f32 	%f318, [_ZZ25sgemv_direct_64x1_t1x64x1PKfS0_PfiiiE8b_shared+412];
	fma.rn.f32 	%f319, %f317, %f318, %f316;
	ld.global.nc.f32 	%f320, [%rd8+160];
	ld.shared.f32 	%f321, [_ZZ25sgemv_direct_64x1_t1x64x1PKfS0_PfiiiE8b_shared+416];
	fma.rn.f32 	%f322, %f320, %f321, %f319;
	ld.global.nc.f32 	%f323, [%rd8+164];
	ld.shared.f32 	%f324, [_ZZ25sgemv_direct_64x1_t1x64x1PKfS0_PfiiiE8b_shared+420];
	fma.rn.f32 	%f325, %f323, %f324, %f322;
	ld.global.nc.f32 	%f326, [%rd8+168];
	ld.shared.f32 	%f327, [_ZZ25sgemv_direct_64x1_t1x64x1PKfS0_PfiiiE8b_shared+424];
	fma.rn.f32 	%f328, %f326, %f327, %f325;
	ld.global.nc.f32 	%f329, [%rd8+172];
	ld.shared.f32 	%f330, [_ZZ25sgemv_direct_64x1_t1x64x1PKfS0_PfiiiE8b_shared+428];
	fma.rn.f32 	%f331, %f329, %f330, %f328;
	ld.global.nc.f32 	%f332, [%rd8+176];
	ld.shared.f32 	%f333, [_ZZ25sgemv_direct_64x1_t1x64x1PKfS0_PfiiiE8b_shared+432];
	fma.rn.f32 	%f334, %f332, %f333, %f331;
	ld.global.nc.f32 	%f335, [%rd8+180];
	ld.shared.f32 	%f336, [_ZZ25sgemv_direct_64x1_t1x64x1PKfS0_PfiiiE8b_shared+436];
	fma.rn.f32 	%f337, %f335, %f336, %f334;
	ld.global.nc.f32 	%f338, [%rd8+184];
	ld.shared.f32 	%f339, [_ZZ25sgemv_direct_64x1_t1x64x1PKfS0_PfiiiE8b_shared+440];
	fma.rn.f32 	%f340, %f338, %f339, %f337;
	ld.global.nc.f32 	%f341, [%rd8+188];
	ld.shared.f32 	%f342, [_ZZ25sgemv_direct_64x1_t1x64x1PKfS0_PfiiiE8b_shared+444];
	fma.rn.f32 	%f343, %f341, %f342, %f340;
	ld.global.nc.f32 	%f344, [%rd8+192];
	ld.shared.f32 	%f345, [_ZZ25sgemv_direct_64x1_t1x64x1PKfS0_PfiiiE8b_shared+448];
	fma.rn.f32 	%f346, %f344, %f345, %f343;
	ld.global.nc.f32 	%f347, [%rd8+196];
	ld.shared.f32 	%f348, [_ZZ25sgemv_direct_64x1_t1x64x1PKfS0_PfiiiE8b_shared+452];
	fma.rn.f32 	%f349, %f347, %f348, %f346;
	ld.global.nc.f32 	%f350, [%rd8+200];
	ld.shared.f32 	%f351, [_ZZ25sgemv_direct_64x1_t1x64x1PKfS0_PfiiiE8b_shared+456];
	fma.rn.f32 	%f352, %f350, %f351, %f349;
	ld.global.nc.f32 	%f353, [%rd8+204];
	ld.shared.f32 	%f354, [_ZZ25sgemv_direct_64x1_t1x64x1PKfS0_PfiiiE8b_shared+460];
	fma.rn.f32 	%f355, %f353, %f354, %f352;
	ld.global.nc.f32 	%f356, [%rd8+208];
	ld.shared.f32 	%f357, [_ZZ25sgemv_direct_64x1_t1x64x1PKfS0_PfiiiE8b_shared+464];
	fma.rn.f32 	%f358, %f356, %f357, %f355;
	ld.global.nc.f32 	%f359, [%rd8+212];
	ld.shared.f32 	%f360, [_ZZ25sgemv_direct_64x1_t1x64x1PKfS0_PfiiiE8b_shared+468];
	fma.rn.f32 	%f361, %f359, %f360, %f358;
	ld.global.nc.f32 	%f362, [%rd8+216];
	ld.shared.f32 	%f363, [_ZZ25sgemv_direct_64x1_t1x64x1PKfS0_PfiiiE8b_shared+472];
	fma.rn.f32 	%f364, %f362, %f363, %f361;
	ld.global.nc.f32 	%f365, [%rd8+220];
	ld.shared.f32 	%f366, [_ZZ25sgemv_direct_64x1_t1x64x1PKfS0_PfiiiE8b_shared+476];
	fma.rn.f32 	%f367, %f365, %f366, %f364;
	ld.global.nc.f32 	%f368, [%rd8+224];
	ld.shared.f32 	%f369, [_ZZ25sgemv_direct_64x1_t1x64x1PKfS0_PfiiiE8b_shared+480];
	fma.rn.f32 	%f370, %f368, %f369, %f367;
	ld.global.nc.f32 	%f371, [%rd8+228];
	ld.shared.f32 	%f372, [_ZZ25sgemv_direct_64x1_t1x64x1PKfS0_PfiiiE8b_shared+484];
	fma.rn.f32 	%f373, %f371, %f372, %f370;
	ld.global.nc.f32 	%f374, [%rd8+232];
	ld.shared.f32 	%f375, [_ZZ25sgemv_direct_64x1_t1x64x1PKfS0_PfiiiE8b_shared+488];
	fma.rn.f32 	%f376, %f374, %f375, %f373;
	ld.global.nc.f32 	%f377, [%rd8+236];
	ld.shared.f32 	%f378, [_ZZ25sgemv_direct_64x1_t1x64x1PKfS0_PfiiiE8b_shared+492];
	fma.rn.f32 	%f379, %f377, %f378, %f376;
	ld.global.nc.f32 	%f380, [%rd8+240];
	ld.shared.f32 	%f381, [_ZZ25sgemv_direct_64x1_t1x64x1PKfS0_PfiiiE8b_shared+496];
	fma.rn.f32 	%f382, %f380, %f381, %f379;
	ld.global.nc.f32 	%f383, [%rd8+244];
	ld.shared.f32 	%f384, [_ZZ25sgemv_direct_64x1_t1x64x1PKfS0_PfiiiE8b_shared+500];
	fma.rn.f32 	%f385, %f383, %f384, %f382;
	ld.global.nc.f32 	%f386, [%rd8+248];
	ld.shared.f32 	%f387, [_ZZ25sgemv_direct_64x1_t1x64x1PKfS0_PfiiiE8b_shared+504];
	fma.rn.f32 	%f388, %f386, %f387, %f385;
	ld.global.nc.f32 	%f389, [%rd8+252];
	ld.shared.f32 	%f390, [_ZZ25sgemv_direct_64x1_t1x64x1PKfS0_PfiiiE8b_shared+508];
	fma.rn.f32 	%f392, %f389, %f390, %f388;
	add.s32 	%r22, %r22, 128;
	add.s32 	%r21, %r21, 128;
	add.s32 	%r20, %r20, 128;
	setp.lt.s32 	%p2, %r22, %r13;
	@%p2 bra 	$L__BB7_2;
$L__BB7_3:
	cvta.to.global.u64 	%rd11, %rd5;
	mul.wide.s32 	%rd12, %r2, 4;
	add.s64 	%rd13, %rd11, %rd12;
	st.global.f32 	[%rd13], %f392;
	ret;

}
	// .globl	_Z24sgemv_direct_64x1_t8x4x1PKfS0_Pfiii
.visible .entry _Z24sgemv_direct_64x1_t8x4x1PKfS0_Pfiii(
	.param .u64 .ptr .align 1 _Z24sgemv_direct_64x1_t8x4x1PKfS0_Pfiii_param_0,
	.param .u64 .ptr .align 1 _Z24sgemv_direct_64x1_t8x4x1PKfS0_Pfiii_param_1,
	.param .u64 .ptr .align 1 _Z24sgemv_direct_64x1_t8x4x1PKfS0_Pfiii_param_2,
	.param .u32 _Z24sgemv_direct_64x1_t8x4x1PKfS0_Pfiii_param_3,
	.param .u32 _Z24sgemv_direct_64x1_t8x4x1PKfS0_Pfiii_param_4,
	.param .u32 _Z24sgemv_direct_64x1_t8x4x1PKfS0_Pfiii_param_5
)
{
	.reg .pred 	%p<3>;
	.reg .b32 	%r<34>;
	.reg .b32 	%f<120>;
	.reg .b64 	%rd<34>;
	// demoted variable
	.shared .align 4 .b8 _ZZ24sgemv_direct_64x1_t8x4x1PKfS0_PfiiiE8b_shared[128];
	// demoted variable
	.shared .align 4 .b8 _ZZ24sgemv_direct_64x1_t8x4x1PKfS0_PfiiiE10sum_shared[2304];
	ld.param.u64 	%rd12, [_Z24sgemv_direct_64x1_t8x4x1PKfS0_Pfiii_param_0];
	ld.param.u64 	%rd13, [_Z24sgemv_direct_64x1_t8x4x1PKfS0_Pfiii_param_1];
	ld.param.u32 	%r12, [_Z24sgemv_direct_64x1_t8x4x1PKfS0_Pfiii_param_4];
	ld.param.u32 	%r13, [_Z24sgemv_direct_64x1_t8x4x1PKfS0_Pfiii_param_5];
	mov.u32 	%r1, %ctaid.x;
	shl.b32 	%r2, %r1, 6;
	mov.u32 	%r3, %tid.x;
	and.b32  	%r4, %r3, 1016;
	and.b32  	%r5, %r3, 7;
	setp.lt.s32 	%p1, %r12, 1;
	mov.f32 	%f112, 0f00000000;
	mov.f32 	%f113, %f112;
	mov.f32 	%f114, %f112;
	mov.f32 	%f115, %f112;
	mov.f32 	%f116, %f112;
	mov.f32 	%f117, %f112;
	mov.f32 	%f118, %f112;
	mov.f32 	%f119, %f112;
	@%p1 bra 	$L__BB8_3;
	cvta.to.global.u64 	%rd15, %rd12;
	shl.b32 	%r15, %r1, 2;
	mov.u32 	%r16, _ZZ24sgemv_direct_64x1_t8x4x1PKfS0_PfiiiE8b_shared;
	add.s32 	%r6, %r16, %r15;
	add.s32 	%r17, %r2, %r4;
	mul.wide.u32 	%rd16, %r1, 4;
	cvta.to.global.u64 	%rd17, %rd13;
	add.s64 	%rd33, %rd17, %rd16;
	mul.wide.s32 	%rd18, %r13, 28;
	add.s64 	%rd2, %rd15, %rd18;
	shl.b32 	%r18, %r5, 2;
	mad.lo.s32 	%r32, %r17, %r13, %r18;
	mul.wide.s32 	%rd19, %r13, 24;
	add.s64 	%rd3, %rd15, %rd19;
	add.s64 	%rd4, %rd15, 8;
	mul.wide.s32 	%rd5, %r13, 4;
	mul.wide.s32 	%rd6, %r13, 8;
	mul.wide.s32 	%rd7, %r13, 12;
	mul.wide.s32 	%rd8, %r13, 16;
	mul.wide.s32 	%rd9, %r13, 20;
	mov.b32 	%r33, 0;
	mov.f32 	%f112, 0f00000000;
$L__BB8_2:
	mul.wide.s32 	%rd20, %r32, 4;
	add.s64 	%rd21, %rd2, %rd20;
	add.s64 	%rd22, %rd3, %rd20;
	add.s64 	%rd23, %rd4, %rd20;
	ld.global.f32 	%f27, [%rd33];
	st.shared.f32 	[%r6], %f27;
	shl.b32 	%r19, %r3, 4;
	and.b32  	%r20, %r19, 112;
	mov.u32 	%r21, _ZZ24sgemv_direct_64x1_t8x4x1PKfS0_PfiiiE8b_shared;
	add.s32 	%r22, %r21, %r20;
	ld.shared.f32 	%f28, [%r22+12];
	ld.shared.f32 	%f29, [%r22+8];
	ld.shared.f32 	%f30, [%r22+4];
	ld.shared.f32 	%f31, [%r22];
	ld.global.f32 	%f32, [%rd23+-8];
	fma.rn.f32 	%f33, %f32, %f31, %f119;
	ld.global.f32 	%f34, [%rd23+-4];
	fma.rn.f32 	%f35, %f34, %f30, %f33;
	ld.global.f32 	%f36, [%rd23];
	fma.rn.f32 	%f37, %f36, %f29, %f35;
	ld.global.f32 	%f38, [%rd23+4];
	fma.rn.f32 	%f119, %f38, %f28, %f37;
	add.s64 	%rd24, %rd23, %rd5;
	ld.global.f32 	%f39, [%rd24+-8];
	fma.rn.f32 	%f40, %f39, %f31, %f118;
	ld.global.f32 	%f41, [%rd24+-4];
	fma.rn.f32 	%f42, %f41, %f30, %f40;
	ld.global.f32 	%f43, [%rd24];
	fma.rn.f32 	%f44, %f43, %f29, %f42;
	ld.global.f32 	%f45, [%rd24+4];
	fma.rn.f32 	%f118, %f45, %f28, %f44;
	add.s64 	%rd25, %rd23, %rd6;
	ld.global.f32 	%f46, [%rd25+-8];
	fma.rn.f32 	%f47, %f46, %f31, %f117;
	ld.global.f32 	%f48, [%rd25+-4];
	fma.rn.f32 	%f49, %f48, %f30, %f47;
	ld.global.f32 	%f50, [%rd25];
	fma.rn.f32 	%f51, %f50, %f29, %f49;
	ld.global.f32 	%f52, [%rd25+4];
	fma.rn.f32 	%f117, %f52, %f28, %f51;
	add.s64 	%rd26, %rd23, %rd7;
	ld.global.f32 	%f53, [%rd26+-8];
	fma.rn.f32 	%f54, %f53, %f31, %f116;
	ld.global.f32 	%f55, [%rd26+-4];
	fma.rn.f32 	%f56, %f55, %f30, %f54;
	ld.global.f32 	%f57, [%rd26];
	fma.rn.f32 	%f58, %f57, %f29, %f56;
	ld.global.f32 	%f59, [%rd26+4];
	fma.rn.f32 	%f116, %f59, %f28, %f58;
	add.s64 	%rd27, %rd23, %rd8;
	ld.global.f32 	%f60, [%rd27+-8];
	fma.rn.f32 	%f61, %f60, %f31, %f115;
	ld.global.f32 	%f62, [%rd27+-4];
	fma.rn.f32 	%f63, %f62, %f30, %f61;
	ld.global.f32 	%f64, [%rd27];
	fma.rn.f32 	%f65, %f64, %f29, %f63;
	ld.global.f32 	%f66, [%rd27+4];
	fma.rn.f32 	%f115, %f66, %f28, %f65;
	add.s64 	%rd28, %rd23, %rd9;
	ld.global.f32 	%f67, [%rd28+-8];
	fma.rn.f32 	%f68, %f67, %f31, %f114;
	ld.global.f32 	%f69, [%rd28+-4];
	fma.rn.f32 	%f70, %f69, %f30, %f68;
	ld.global.f32 	%f71, [%rd28];
	fma.rn.f32 	%f72, %f71, %f29, %f70;
	ld.global.f32 	%f73, [%rd28+4];
	fma.rn.f32 	%f114, %f73, %f28, %f72;
	ld.global.f32 	%f74, [%rd22];
	fma.rn.f32 	%f75, %f74, %f31, %f113;
	ld.global.f32 	%f76, [%rd22+4];
	fma.rn.f32 	%f77, %f76, %f30, %f75;
	ld.global.f32 	%f78, [%rd22+8];
	fma.rn.f32 	%f79, %f78, %f29, %f77;
	ld.global.f32 	%f80, [%rd22+12];
	fma.rn.f32 	%f113, %f80, %f28, %f79;
	ld.global.f32 	%f81, [%rd21];
	fma.rn.f32 	%f82, %f81, %f31, %f112;
	ld.global.f32 	%f83, [%rd21+4];
	fma.rn.f32 	%f84, %f83, %f30, %f82;
	ld.global.f32 	%f85, [%rd21+8];
	fma.rn.f32 	%f86, %f85, %f29, %f84;
	ld.global.f32 	%f87, [%rd21+12];
	fma.rn.f32 	%f112, %f87, %f28, %f86;
	add.s32 	%r33, %r33, 32;
	add.s64 	%rd33, %rd33, 128;
	add.s32 	%r32, %r32, 32;
	setp.lt.s32 	%p2, %r33, %r12;
	@%p2 bra 	$L__BB8_2;
$L__BB8_3:
	ld.param.u64 	%rd32, [_Z24sgemv_direct_64x1_t8x4x1PKfS0_Pfiii_param_2];
	and.b32  	%r23, %r3, 1016;
	mul.lo.s32 	%r24, %r23, 9;
	and.b32  	%r25, %r3, 7;
	or.b32  	%r26, %r24, %r25;
	shl.b32 	%r27, %r26, 2;
	mov.u32 	%r28, _ZZ24sgemv_direct_64x1_t8x4x1PKfS0_PfiiiE10sum_shared;
	add.s32 	%r29, %r28, %r27;
	st.shared.f32 	[%r29], %f119;
	st.shared.f32 	[%r29+36], %f118;
	st.shared.f32 	[%r29+72], %f117;
	st.shared.f32 	[%r29+108], %f116;
	st.shared.f32 	[%r29+144], %f115;
	st.shared.f32 	[%r29+180], %f114;
	st.shared.f32 	[%r29+216], %f113;
	st.shared.f32 	[%r29+252], %f112;
	bar.sync 	0;
	mad.lo.s32 	%r30, %r3, 36, %r28;
	ld.shared.f32 	%f88, [%r30];
	add.f32 	%f89, %f88, 0f00000000;
	ld.shared.f32 	%f90, [%r30+4];
	add.f32 	%f91, %f90, %f89;
	ld.shared.f32 	%f92, [%r30+8];
	add.f32 	%f93, %f92, %f91;
	ld.shared.f32 	%f94, [%r30+12];
	add.f32 	%f95, %f94, %f93;
	ld.shared.f32 	%f96, [%r30+16];
	add.f32 	%f97, %f96, %f95;
	ld.shared.f32 	%f98, [%r30+20];
	add.f32 	%f99, %f98, %f97;
	ld.shared.f32 	%f100, [%r30+24];
	add.f32 	%f101, %f100, %f99;
	ld.shared.f32 	%f102, [%r30+28];
	add.f32 	%f103, %f102, %f101;
	cvta.to.global.u64 	%rd29, %rd32;
	add.s32 	%r31, %r2, %r3;
	mul.wide.s32 	%rd30, %r31, 4;
	add.s64 	%rd31, %rd29, %rd30;
	st.global.f32 	[%rd31], %f103;
	ret;

}
	// .globl	_Z24sgemv_direct_16x1_t8x4x1PKfS0_Pfiii
.visible .entry _Z24sgemv_direct_16x1_t8x4x1PKfS0_Pfiii(
	.param .u64 .ptr .align 1 _Z24sgemv_direct_16x1_t8x4x1PKfS0_Pfiii_param_0,
	.param .u64 .ptr .align 1 _Z24sgemv_direct_16x1_t8x4x1PKfS0_Pfiii_param_1,
	.param .u64 .ptr .align 1 _Z24sgemv_direct_16x1_t8x4x1PKfS0_Pfiii_param_2,
	.param .u32 _Z24sgemv_direct_16x1_t8x4x1PKfS0_Pfiii_param_3,
	.param .u32 _Z24sgemv_direct_16x1_t8x4x1PKfS0_Pfiii_param_4,
	.param .u32 _Z24sgemv_direct_16x1_t8x4x1PKfS0_Pfiii_param_5
)
{
	.reg .pred 	%p<4>;
	.reg .b32 	%r<42>;
	.reg .b32 	%f<129>;
	.reg .b64 	%rd<32>;
	// demoted variable
	.shared .align 4 .b8 _ZZ24sgemv_direct_16x1_t8x4x1PKfS0_PfiiiE8b_shared[512];
	// demoted variable
	.shared .align 4 .b8 _ZZ24sgemv_direct_16x1_t8x4x1PKfS0_PfiiiE10sum_shared[2112];
	ld.param.u64 	%rd9, [_Z24sgemv_direct_16x1_t8x4x1PKfS0_Pfiii_param_0];
	ld.param.u32 	%r18, [_Z24sgemv_direct_16x1_t8x4x1PKfS0_Pfiii_param_4];
	ld.param.u32 	%r19, [_Z24sgemv_direct_16x1_t8x4x1PKfS0_Pfiii_param_5];
	mov.u32 	%r1, %ctaid.x;
	shl.b32 	%r2, %r1, 4;
	mov.u32 	%r3, %tid.x;
	shr.u32 	%r4, %r3, 2;
	and.b32  	%r5, %r4, 248;
	and.b32  	%r6, %r3, 31;
	setp.lt.s32 	%p1, %r18, 1;
	mov.f32 	%f121, 0f00000000;
	mov.f32 	%f122, %f121;
	mov.f32 	%f123, %f121;
	mov.f32 	%f124, %f121;
	mov.f32 	%f125, %f121;
	mov.f32 	%f126, %f121;
	mov.f32 	%f127, %f121;
	mov.f32 	%f128, %f121;
	@%p1 bra 	$L__BB9_3;
	cvta.to.global.u64 	%rd12, %rd9;
	shl.b32 	%r40, %r1, 1;
	shl.b32 	%r21, %r1, 3;
	mov.u32 	%r22, _ZZ24sgemv_direct_16x1_t8x4x1PKfS0_PfiiiE8b_shared;
	add.s32 	%r9, %r22, %r21;
	add.s32 	%r23, %r5, %r2;
	mul.wide.s32 	%rd13, %r19, 28;
	add.s64 	%rd1, %rd12, %rd13;
	shl.b32 	%r24, %r6, 2;
	mad.lo.s32 	%r39, %r23, %r19, %r24;
	mul.wide.s32 	%rd14, %r19, 24;
	add.s64 	%rd2, %rd12, %rd14;
	add.s64 	%rd3, %rd12, 8;
	mul.wide.s32 	%rd4, %r19, 4;
	mul.wide.s32 	%rd5, %r19, 8;
	mul.wide.s32 	%rd6, %r19, 12;
	mul.wide.s32 	%rd7, %r19, 16;
	mul.wide.s32 	%rd8, %r19, 20;
	mov.b32 	%r41, 0;
	mov.f32 	%f121, 0f00000000;
$L__BB9_2:
	ld.param.u64 	%rd30, [_Z24sgemv_direct_16x1_t8x4x1PKfS0_Pfiii_param_1];
	mul.wide.s32 	%rd15, %r39, 4;
	add.s64 	%rd16, %rd1, %rd15;
	add.s64 	%rd17, %rd2, %rd15;
	add.s64 	%rd18, %rd3, %rd15;
	cvta.to.global.u64 	%rd19, %rd30;
	mul.wide.u32 	%rd20, %r40, 4;
	add.s64 	%rd21, %rd19, %rd20;
	ld.global.f32 	%f27, [%rd21];
	st.shared.f32 	[%r9], %f27;
	ld.global.f32 	%f28, [%rd21+4];
	st.shared.f32 	[%r9+4], %f28;
	shl.b32 	%r25, %r3, 4;
	and.b32  	%r26, %r25, 496;
	mov.u32 	%r27, _ZZ24sgemv_direct_16x1_t8x4x1PKfS0_PfiiiE8b_shared;
	add.s32 	%r28, %r27, %r26;
	ld.shared.f32 	%f29, [%r28+12];
	ld.shared.f32 	%f30, [%r28+8];
	ld.shared.f32 	%f31, [%r28+4];
	ld.shared.f32 	%f32, [%r28];
	ld.global.f32 	%f33, [%rd18+-8];
	fma.rn.f32 	%f34, %f33, %f32, %f128;
	ld.global.f32 	%f35, [%rd18+-4];
	fma.rn.f32 	%f36, %f35, %f31, %f34;
	ld.global.f32 	%f37, [%rd18];
	fma.rn.f32 	%f38, %f37, %f30, %f36;
	ld.global.f32 	%f39, [%rd18+4];
	fma.rn.f32 	%f128, %f39, %f29, %f38;
	add.s64 	%rd22, %rd18, %rd4;
	ld.global.f32 	%f40, [%rd22+-8];
	fma.rn.f32 	%f41, %f40, %f32, %f127;
	ld.global.f32 	%f42, [%rd22+-4];
	fma.rn.f32 	%f43, %f42, %f31, %f41;
	ld.global.f32 	%f44, [%rd22];
	fma.rn.f32 	%f45, %f44, %f30, %f43;
	ld.global.f32 	%f46, [%rd22+4];
	fma.rn.f32 	%f127, %f46, %f29, %f45;
	add.s64 	%rd23, %rd18, %rd5;
	ld.global.f32 	%f47, [%rd23+-8];
	fma.rn.f32 	%f48, %f47, %f32, %f126;
	ld.global.f32 	%f49, [%rd23+-4];
	fma.rn.f32 	%f50, %f49, %f31, %f48;
	ld.global.f32 	%f51, [%rd23];
	fma.rn.f32 	%f52, %f51, %f30, %f50;
	ld.global.f32 	%f53, [%rd23+4];
	fma.rn.f32 	%f126, %f53, %f29, %f52;
	add.s64 	%rd24, %rd18, %rd6;
	ld.global.f32 	%f54, [%rd24+-8];
	fma.rn.f32 	%f55, %f54, %f32, %f125;
	ld.global.f32 	%f56, [%rd24+-4];
	fma.rn.f32 	%f57, %f56, %f31, %f55;
	ld.global.f32 	%f58, [%rd24];
	fma.rn.f32 	%f59, %f58, %f30, %f57;
	ld.global.f32 	%f60, [%rd24+4];
	fma.rn.f32 	%f125, %f60, %f29, %f59;
	add.s64 	%rd25, %rd18, %rd7;
	ld.global.f32 	%f61, [%rd25+-8];
	fma.rn.f32 	%f62, %f61, %f32, %f124;
	ld.global.f32 	%f63, [%rd25+-4];
	fma.rn.f32 	%f64, %f63, %f31, %f62;
	ld.global.f32 	%f65, [%rd25];
	fma.rn.f32 	%f66, %f65, %f30, %f64;
	ld.global.f32 	%f67, [%rd25+4];
	fma.rn.f32 	%f124, %f67, %f29, %f66;
	add.s64 	%rd26, %rd18, %rd8;
	ld.global.f32 	%f68, [%rd26+-8];
	fma.rn.f32 	%f69, %f68, %f32, %f123;
	ld.global.f32 	%f70, [%rd26+-4];
	fma.rn.f32 	%f71, %f70, %f31, %f69;
	ld.global.f32 	%f72, [%rd26];
	fma.rn.f32 	%f73, %f72, %f30, %f71;
	ld.global.f32 	%f74, [%rd26+4];
	fma.rn.f32 	%f123, %f74, %f29, %f73;
	ld.global.f32 	%f75, [%rd17];
	fma.rn.f32 	%f76, %f75, %f32, %f122;
	ld.global.f32 	%f77, [%rd17+4];
	fma.rn.f32 	%f78, %f77, %f31, %f76;
	ld.global.f32 	%f79, [%rd17+8];
	fma.rn.f32 	%f80, %f79, %f30, %f78;
	ld.global.f32 	%f81, [%rd17+12];
	fma.rn.f32 	%f122, %f81, %f29, %f80;
	ld.global.f32 	%f82, [%rd16];
	fma.rn.f32 	%f83, %f82, %f32, %f121;
	ld.global.f32 	%f84, [%rd16+4];
	fma.rn.f32 	%f85, %f84, %f31, %f83;
	ld.global.f32 	%f86, [%rd16+8];
	fma.rn.f32 	%f87, %f86, %f30, %f85;
	ld.global.f32 	%f88, [%rd16+12];
	fma.rn.f32 	%f121, %f88, %f29, %f87;
	add.s32 	%r41, %r41, 128;
	add.s32 	%r40, %r40, 128;
	add.s32 	%r39, %r39, 128;
	setp.lt.s32 	%p2, %r41, %r18;
	@%p2 bra 	$L__BB9_2;
$L__BB9_3:
	and.b32  	%r29, %r4, 248;
	and.b32  	%r30, %r3, 31;
	mad.lo.s32 	%r31, %r29, 33, %r30;
	shl.b32 	%r32, %r31, 2;
	mov.u32 	%r33, _ZZ24sgemv_direct_16x1_t8x4x1PKfS0_PfiiiE10sum_shared;
	add.s32 	%r34, %r33, %r32;
	st.shared.f32 	[%r34], %f128;
	st.shared.f32 	[%r34+132], %f127;
	st.shared.f32 	[%r34+264], %f126;
	st.shared.f32 	[%r34+396], %f125;
	st.shared.f32 	[%r34+528], %f124;
	st.shared.f32 	[%r34+660], %f123;
	st.shared.f32 	[%r34+792], %f122;
	st.shared.f32 	[%r34+924], %f121;
	bar.sync 	0;
	mad.lo.s32 	%r35, %r4, 36, %r33;
	ld.shared.f32 	%f89, [%r35];
	add.f32 	%f90, %f89, 0f00000000;
	ld.shared.f32 	%f91, [%r35+4];
	add.f32 	%f92, %f91, %f90;
	ld.shared.f32 	%f93, [%r35+8];
	add.f32 	%f94, %f93, %f92;
	ld.shared.f32 	%f95, [%r35+12];
	add.f32 	%f96, %f95, %f94;
	ld.shared.f32 	%f97, [%r35+16];
	add.f32 	%f98, %f97, %f96;
	ld.shared.f32 	%f99, [%r35+20];
	add.f32 	%f100, %f99, %f98;
	ld.shared.f32 	%f101, [%r35+24];
	add.f32 	%f102, %f101, %f100;
	ld.shared.f32 	%f103, [%r35+28];
	add.f32 	%f104, %f103, %f102;
	shl.b32 	%r36, %r3, 2;
	add.s32 	%r17, %r33, %r36;
	st.shared.f32 	[%r17], %f104;
	bar.sync 	0;
	setp.gt.u32 	%p3, %r3, 15;
	@%p3 bra 	$L__BB9_5;
	ld.param.u64 	%rd31, [_Z24sgemv_direct_16x1_t8x4x1PKfS0_Pfiii_param_2];
	mad.lo.s32 	%r37, %r3, 12, %r17;
	ld.shared.f32 	%f105, [%r37];
	add.f32 	%f106, %f105, 0f00000000;
	ld.shared.f32 	%f107, [%r37+4];
	add.f32 	%f108, %f107, %f106;
	ld.shared.f32 	%f109, [%r37+8];
	add.f32 	%f110, %f109, %f108;
	ld.shared.f32 	%f111, [%r37+12];
	add.f32 	%f112, %f111, %f110;
	add.s32 	%r38, %r2, %r3;
	cvta.to.global.u64 	%rd27, %rd31;
	mul.wide.s32 	%rd28, %r38, 4;
	add.s64 	%rd29, %rd27, %rd28;
	st.global.f32 	[%rd29], %f112;
$L__BB9_5:
	ret;

}


// ===== COMPILED SASS (sm_100) =====

	.target	sm_100

	.elftype	@"ET_EXEC"


//--------------------- .note.nv.tkinfo           --------------------------
	.section	.note.nv.tkinfo,"",@"SHT_NOTE"
	.sectionflags	@"SHF_NOTE_NV_TKINFO"
	.tkinfo
        /*0018*/ 	.word	0x00000002
        /*0030*/ 	.string	""
        /*0030*/ 	.string	"ptxas"
        /*0030*/ 	.string	"Cuda compilation tools, release 13.0, V13.0.88"
        /*0030*/ 	.string	"Build cuda_13.0.r13.0/compiler.36424714_0"
        /*0030*/ 	.string	"-arch sm_100 -m 64 "



//--------------------- .note.nv.cuinfo           --------------------------
	.section	.note.nv.cuinfo,"",@"SHT_NOTE"
	.sectionflags	@"SHF_NOTE_NV_CUINFO"
        /*0018*/ 	.short	0x0002
        /*001a*/ 	.short	0x0064
        /*001c*/ 	.short	0x0082
	.zero		2


//--------------------- .nv.info                  --------------------------
	.section	.nv.info,"",@"SHT_CUDA_INFO"
	.align	4


	//----- nvinfo : EIATTR_REGCOUNT
	.align		4
        /*0000*/ 	.byte	0x04, 0x2f
        /*0002*/ 	.short	(.L_1 - .L_0)
	.align		4
.L_0:
        /*0004*/ 	.word	index@(_Z18sgemv_16x1_t16x4x1PKfS0_Pfiii)
        /*0008*/ 	.word	0x00000038


	//----- nvinfo : EIATTR_FRAME_SIZE
	.align		4
.L_1:
        /*000c*/ 	.byte	0x04, 0x11
        /*000e*/ 	.short	(.L_3 - .L_2)
	.align		4
.L_2:
        /*0010*/ 	.word	index@(_Z18sgemv_16x1_t16x4x1PKfS0_Pfiii)
        /*0014*/ 	.word	0x00000000


	//----- nvinfo : EIATTR_REGCOUNT
	.align		4
.L_3:
        /*0018*/ 	.byte	0x04, 0x2f
        /*001a*/ 	.short	(.L_5 - .L_4)
	.align		4
.L_4:
        /*001c*/ 	.word	index@(_Z16sgemv_8x1_t8x4x1PKfS0_Pfiii)
        /*0020*/ 	.word	0x00000020


	//----- nvinfo : EIATTR_FRAME_SIZE
	.align		4
.L_5:
        /*0024*/ 	.byte	0x04, 0x11
        /*0026*/ 	.short	(.L_7 - .L_6)
	.align		4
.L_6:
        /*0028*/ 	.word	index@(_Z16sgemv_8x1_t8x4x1PKfS0_Pfiii)
        /*002c*/ 	.word	0x00000000


	//----- nvinfo : EIATTR_REGCOUNT
	.align		4
.L_7:
        /*0030*/ 	.byte	0x04, 0x2f
        /*0032*/ 	.short	(.L_9 - .L_8)
	.align		4
.L_8:
        /*0034*/ 	.word	index@(_Z16sgemv_8x1_t8x2x1PKfS0_Pfiii)
        /*0038*/ 	.word	0x00000020


	//----- nvinfo : EIATTR_FRAME_SIZE
	.align		4
.L_9:
        /*003c*/ 	.byte	0x04, 0x11
        /*003e*/ 	.short	(.L_11 - .L_10)
	.align		4
.L_10:
        /*0040*/ 	.word	index@(_Z16sgemv_8x1_t8x2x1PKfS0_Pfiii)
        /*0044*/ 	.word	0x00000000


	//----- nvinfo : EIATTR_REGCOUNT
	.align		4
.L_11:
        /*0048*/ 	.byte	0x04, 0x2f
        /*004a*/ 	.short	(.L_13 - .L_12)
	.align		4
.L_12:
        /*004c*/ 	.word	index@(_Z16sgemv_8x1_t8x1x1PKfS0_Pfiii)
        /*0050*/ 	.word	0x00000020


	//----- nvinfo : EIATTR_FRAME_SIZE
	.align		4
.L_13:
        /*0054*/ 	.byte	0x04, 0x11
        /*0056*/ 	.short	(.L_15 - .L_14)
	.align		4
.L_14:
        /*0058*/ 	.word	index@(_Z16sgemv_8x1_t8x1x1PKfS0_Pfiii)
        /*005c*/ 	.word	0x00000000


	//----- nvinfo : EIATTR_REGCOUNT
	.align		4
.L_15:
        /*0060*/ 	.byte	0x04, 0x2f
        /*0062*/ 	.short	(.L_17 - .L_16)
	.align		4
.L_16:
        /*0064*/ 	.word	index@(_Z9sgemv_4x1PKfS0_Pfiii)
        /*0068*/ 	.word	0x00000020


	//----- nvinfo : EIATTR_FRAME_SIZE
	.align		4
.L_17:
        /*006c*/ 	.byte	0x04, 0x11
        /*006e*/ 	.short	(.L_19 - .L_18)
	.align		4
.L_18:
        /*0070*/ 	.word	index@(_Z9sgemv_4x1PKfS0_Pfiii)
        /*0074*/ 	.word	0x00000000


	//----- nvinfo : EIATTR_REGCOUNT
	.align		4
.L_19:
        /*0078*/ 	.byte	0x04, 0x2f
        /*007a*/ 	.short	(.L_21 - .L_20)
	.align		4
.L_20:
        /*007c*/ 	.word	index@(_Z16sgemv_2x1_t2x4x1PKfS0_Pfiii)
        /*0080*/ 	.word	0x0000001f


	//----- nvinfo : EIATTR_FRAME_SIZE
	.align		4
.L_21:
        /*0084*/ 	.byte	0x04, 0x11
        /*0086*/ 	.short	(.L_23 - .L_22)
	.align		4
.L_22:
        /*0088*/ 	.word	index@(_Z16sgemv_2x1_t2x4x1PKfS0_Pfiii)
        /*008c*/ 	.word	0x00000000


	//----- nvinfo : EIATTR_REGCOUNT
	.align		4
.L_23:
        /*0090*/ 	.byte	0x04, 0x2f
        /*0092*/ 	.short	(.L_25 - .L_24)
	.align		4
.L_24:
        /*0094*/ 	.word	index@(_Z16sgemv_2x1_t2x2x1PKfS0_Pfiii)
        /*0098*/ 	.word	0x0000001f


	//----- nvinfo : EIATTR_FRAME_SIZE
	.align		4
.L_25:
        /*009c*/ 	.byte	0x04, 0x11
        /*009e*/ 	.short	(.L_27 - .L_26)
	.align		4
.L_26:
        /*00a0*/ 	.word	index@(_Z16sgemv_2x1_t2x2x1PKfS0_Pfiii)
        /*00a4*/ 	.word	0x00000000


	//----- nvinfo : EIATTR_REGCOUNT
	.align		4
.L_27:
        /*00a8*/ 	.byte	0x04, 0x2f
        /*00aa*/ 	.short	(.L_29 - .L_28)
	.align		4
.L_28:
        /*00ac*/ 	.word	index@(_Z25sgemv_direct_64x1_t1x64x1PKfS0_Pfiii)
        /*00b0*/ 	.word	0x00000022


	//----- nvinfo : EIATTR_FRAME_SIZE
	.align		4
.L_29:
        /*00b4*/ 	.byte	0x04, 0x11
        /*00b6*/ 	.short	(.L_31 - .L_30)
	.align		4
.L_30:
        /*00b8*/ 	.word	index@(_Z25sgemv_direct_64x1_t1x64x1PKfS0_Pfiii)
        /*00bc*/ 	.word	0x00000000


	//----- nvinfo : EIATTR_REGCOUNT
	.align		4
.L_31:
        /*00c0*/ 	.byte	0x04, 0x2f
        /*00c2*/ 	.short	(.L_33 - .L_32)
	.align		4
.L_32:
        /*00c4*/ 	.word	index@(_Z24sgemv_direct_64x1_t8x4x1PKfS0_Pfiii)
        /*00c8*/ 	.word	0x00000020


	//----- nvinfo : EIATTR_FRAME_SIZE
	.align		4
.L_33:
        /*00cc*/ 	.byte	0x04, 0x11
        /*00ce*/ 	.short	(.L_35 - .L_34)
	.align		4
.L_34:
        /*00d0*/ 	.word	index@(_Z24sgemv_direct_64x1_t8x4x1PKfS0_Pfiii)
        /*00d4*/ 	.word	0x00000000


	//----- nvinfo : EIATTR_REGCOUNT
	.align		4
.L_35:
        /*00d8*/ 	.byte	0x04, 0x2f
        /*00da*/ 	.short	(.L_37 - .L_36)
	.align		4
.L_36:
        /*00dc*/ 	.word	index@(_Z24sgemv_direct_16x1_t8x4x1PKfS0_Pfiii)
        /*00e0*/ 	.word	0x00000020


	//----- nvinfo : EIATTR_FRAME_SIZE
	.align		4
.L_37:
        /*00e4*/ 	.byte	0x04, 0x11
        /*00e6*/ 	.short	(.L_39 - .L_38)
	.align		4
.L_38:
        /*00e8*/ 	.word	index@(_Z24sgemv_direct_16x1_t8x4x1PKfS0_Pfiii)
        /*00ec*/ 	.word	0x00000000


	//----- nvinfo : EIATTR_MIN_STACK_SIZE
	.align		4
.L_39:
        /*00f0*/ 	.byte	0x04, 0x12
        /*00f2*/ 	.short	(.L_41 - .L_40)
	.align		4
.L_40:
        /*00f4*/ 	.word	index@(_Z24sgemv_direct_16x1_t8x4x1PKfS0_Pfiii)
        /*00f8*/ 	.word	0x00000000


	//----- nvinfo : EIATTR_MIN_STACK_SIZE
	.align		4
.L_41:
        /*00fc*/ 	.byte	0x04, 0x12
        /*00fe*/ 	.short	(.L_43 - .L_42)
	.align		4
.L_42:
        /*0100*/ 	.word	index@(_Z24sgemv_direct_64x1_t8x4x1PKfS0_Pfiii)
        /*0104*/ 	.word	0x00000000


	//----- nvinfo : EIATTR_MIN_STACK_SIZE
	.align		4
.L_43:
        /*0108*/ 	.byte	0x04, 0x12
        /*010a*/ 	.short	(.L_45 - .L_44)
	.align		4
.L_44:
        /*010c*/ 	.word	index@(_Z25sgemv_direct_64x1_t1x64x1PKfS0_Pfiii)
        /*0110*/ 	.word	0x00000000


	//----- nvinfo : EIATTR_MIN_STACK_SIZE
	.align		4
.L_45:
        /*0114*/ 	.byte	0x04, 0x12
        /*0116*/ 	.short	(.L_47 - .L_46)
	.align		4
.L_46:
        /*0118*/ 	.word	index@(_Z16sgemv_2x1_t2x2x1PKfS0_Pfiii)
        /*011c*/ 	.word	0x00000000


	//----- nvinfo : EIATTR_MIN_STACK_SIZE
	.align		4
.L_47:
        /*0120*/ 	.byte	0x04, 0x12
        /*0122*/ 	.short	(.L_49 - .L_48)
	.align		4
.L_48:
        /*0124*/ 	.word	index@(_Z16sgemv_2x1_t2x4x1PKfS0_Pfiii)
        /*0128*/ 	.word	0x00000000


	//----- nvinfo : EIATTR_MIN_STACK_SIZE
	.align		4
.L_49:
        /*012c*/ 	.byte	0x04, 0x12
        /*012e*/ 	.short	(.L_51 - .L_50)
	.align		4
.L_50:
        /*0130*/ 	.word	index@(_Z9sgemv_4x1PKfS0_Pfiii)
        /*0134*/ 	.word	0x00000000


	//----- nvinfo : EIATTR_MIN_STACK_SIZE
	.align		4
.L_51:
        /*0138*/ 	.byte	0x04, 0x12
        /*013a*/ 	.short	(.L_53 - .L_52)
	.align		4
.L_52:
        /*013c*/ 	.word	index@(_Z16sgemv_8x1_t8x1x1PKfS0_Pfiii)
        /*0140*/ 	.word	0x00000000


	//----- nvinfo : EIATTR_MIN_STACK_SIZE
	.align		4
.L_53:
        /*0144*/ 	.byte	0x04, 0x12
        /*0146*/ 	.short	(.L_55 - .L_54)
	.align		4
.L_54:
        /*0148*/ 	.word	index@(_Z16sgemv_8x1_t8x2x1PKfS0_Pfiii)
        /*014c*/ 	.word	0x00000000


	//----- nvinfo : EIATTR_MIN_STACK_SIZE
	.align		4
.L_55:
        /*0150*/ 	.byte	0x04, 0x12
        /*0152*/ 	.short	(.L_57 - .L_56)
	.align		4
.L_56:
        /*0154*/ 	.word	index@(_Z16sgemv_8x1_t8x4x1PKfS0_Pfiii)
        /*0158*/ 	.word	0x00000000


	//----- nvinfo : EIATTR_MIN_STACK_SIZE
	.align		4
.L_57:
        /*015c*/ 	.byte	0x04, 0x12
        /*015e*/ 	.short	(.L_59 - .L_58)
	.align		4
.L_58:
        /*0160*/ 	.word	index@(_Z18sgemv_16x1_t16x4x1PKfS0_Pfiii)
        /*0164*/ 	.word	0x00000000
.L_59:


//--------------------- .nv.compat                --------------------------
	.section	.nv.compat,"",@"SHT_CUDA_COMPAT_INFO"
	.align	4
        /*0000*/ 	.byte	0x02, 0x09, 0x00, 0x00, 0x02, 0x02, 0x01, 0x00, 0x02, 0x05, 0x05, 0x00, 0x03, 0x07, 0x01, 0x01
        /*0010*/ 	.byte	0x02, 0x03, 0x00, 0x00, 0x02, 0x06, 0x01, 0x00, 0x04, 0x0b, 0x08, 0x00, 0x09, 0x00, 0x00, 0x00
        /*0020*/ 	.byte	0x00, 0x00, 0x00, 0x00


//--------------------- .nv.info._Z24sgemv_direct_16x1_t8x4x1PKfS0_Pfiii --------------------------
	.section	.nv.info._Z24sgemv_direct_16x1_t8x4x1PKfS0_Pfiii,"",@"SHT_CUDA_INFO"
	.sectionflags	@""
	.align	4


	//----- nvinfo : EIATTR_CUDA_API_VERSION
	.align		4
        /*0000*/ 	.byte	0x04, 0x37
        /*0002*/ 	.short	(.L_61 - .L_60)
.L_60:
        /*0004*/ 	.word	0x00000082


	//----- nvinfo : EIATTR_KPARAM_INFO
	.align		4
.L_61:
        /*0008*/ 	.byte	0x04, 0x17
        /*000a*/ 	.short	(.L_63 - .L_62)
.L_62:
        /*000c*/ 	.word	0x00000000
        /*0010*/ 	.short	0x0005
        /*0012*/ 	.short	0x0020
        /*0014*/ 	.byte	0x00, 0xf0, 0x11, 0x00


	//----- nvinfo : EIATTR_KPARAM_INFO
	.align		4
.L_63:
        /*0018*/ 	.byte	0x04, 0x17
        /*001a*/ 	.short	(.L_65 - .L_64)
.L_64:
        /*001c*/ 	.word	0x00000000
        /*0020*/ 	.short	0x0004
        /*0022*/ 	.short	0x001c
        /*0024*/ 	.byte	0x00, 0xf0, 0x11, 0x00


	//----- nvinfo : EIATTR_KPARAM_INFO
	.align		4
.L_65:
        /*0028*/ 	.byte	0x04, 0x17
        /*002a*/ 	.short	(.L_67 - .L_66)
.L_66:
        /*002c*/ 	.word	0x00000000
        /*0030*/ 	.short	0x0003
        /*0032*/ 	.short	0x0018
        /*0034*/ 	.byte	0x00, 0xf0, 0x11, 0x00


	//----- nvinfo : EIATTR_KPARAM_INFO
	.align		4
.L_67:
        /*0038*/ 	.byte	0x04, 0x17
        /*003a*/ 	.short	(.L_69 - .L_68)
.L_68:
        /*003c*/ 	.word	0x00000000
        /*0040*/ 	.short	0x0002
        /*0042*/ 	.short	0x0010
        /*0044*/ 	.byte	0x00, 0xf5, 0x21, 0x00


	//----- nvinfo : EIATTR_KPARAM_INFO
	.align		4
.L_69:
        /*0048*/ 	.byte	0x04, 0x17
        /*004a*/ 	.short	(.L_71 - .L_70)
.L_70:
        /*004c*/ 	.word	0x00000000
        /*0050*/ 	.short	0x0001
        /*0052*/ 	.short	0x0008
        /*0054*/ 	.byte	0x00, 0xf5, 0x21, 0x00


	//----- nvinfo : EIATTR_KPARAM_INFO
	.align		4
.L_71:
        /*0058*/ 	.byte	0x04, 0x17
        /*005a*/ 	.short	(.L_73 - .L_72)
.L_72:
        /*005c*/ 	.word	0x00000000
        /*0060*/ 	.short	0x0000
        /*0062*/ 	.short	0x0000
        /*0064*/ 	.byte	0x00, 0xf5, 0x21, 0x00


	//----- nvinfo : EIATTR_SPARSE_MMA_MASK
	.align		4
.L_73:
        /*0068*/ 	.byte	0x03, 0x50
        /*006a*/ 	.short	0x0000


	//----- nvinfo : EIATTR_MAXREG_COUNT
	.align		4
        /*006c*/ 	.byte	0x03, 0x1b
        /*006e*/ 	.short	0x00ff


	//----- nvinfo : EIATTR_NUM_BARRIERS
	.align		4
        /*0070*/ 	.byte	0x02, 0x4c
        /*0072*/ 	.byte	0x01
	.zero		1


	//----- nvinfo : EIATTR_MERCURY_ISA_VERSION
	.align		4
        /*0074*/ 	.byte	0x03, 0x5f
        /*0076*/ 	.short	0x0101


	//----- nvinfo : EIATTR_VRC_CTA_INIT_COUNT
	.align		4
        /*0078*/ 	.byte	0x02, 0x4a
	.zero		1
	.zero		1


	//----- nvinfo : EIATTR_EXIT_INSTR_OFFSETS
	.align		4
        /*007c*/ 	.byte	0x04, 0x1c
        /*007e*/ 	.short	(.L_75 - .L_74)


	//   ....[0]....
.L_74:
        /*0080*/ 	.word	0x00000ae0


	//   ....[1]....
        /*0084*/ 	.word	0x00000bd0


	//----- nvinfo : EIATTR_CBANK_PARAM_SIZE
	.align		4
.L_75:
        /*0088*/ 	.byte	0x03, 0x19
        /*008a*/ 	.short	0x0024


	//----- nvinfo : EIATTR_PARAM_CBANK
	.align		4
        /*008c*/ 	.byte	0x04, 0x0a
        /*008e*/ 	.short	(.L_77 - .L_76)
	.align		4
.L_76:
        /*0090*/ 	.word	index@(.nv.constant0._Z24sgemv_direct_16x1_t8x4x1PKfS0_Pfiii)
        /*0094*/ 	.short	0x0380
        /*0096*/ 	.short	0x0024


	//----- nvinfo : EIATTR_SW_WAR
	.align		4
.L_77:
        /*0098*/ 	.byte	0x04, 0x36
        /*009a*/ 	.short	(.L_79 - .L_78)
.L_78:
        /*009c*/ 	.word	0x00000008
.L_79:


//--------------------- .nv.info._Z24sgemv_direct_64x1_t8x4x1PKfS0_Pfiii --------------------------
	.section	.nv.info._Z24sgemv_direct_64x1_t8x4x1PKfS0_Pfiii,"",@"SHT_CUDA_INFO"
	.sectionflags	@""
	.align	4


	//----- nvinfo : EIATTR_CUDA_API_VERSION
	.align		4
        /*0000*/ 	.byte	0x04, 0x37
        /*0002*/ 	.short	(.L_81 - .L_80)
.L_80:
        /*0004*/ 	.word	0x00000082


	//----- nvinfo : EIATTR_KPARAM_INFO
	.align		4
.L_81:
        /*0008*/ 	.byte	0x04, 0x17
        /*000a*/ 	.short	(.L_83 - .L_82)
.L_82:
        /*000c*/ 	.word	0x00000000
        /*0010*/ 	.short	0x0005
        /*0012*/ 	.short	0x0020
        /*0014*/ 	.byte	0x00, 0xf0, 0x11, 0x00


	//----- nvinfo : EIATTR_KPARAM_INFO
	.align		4
.L_83:
        /*0018*/ 	.byte	0x04, 0x17
        /*001a*/ 	.short	(.L_85 - .L_84)
.L_84:
        /*001c*/ 	.word	0x00000000
        /*0020*/ 	.short	0x0004
        /*0022*/ 	.short	0x001c
        /*0024*/ 	.byte	0x00, 0xf0, 0x11, 0x00


	//----- nvinfo : EIATTR_KPARAM_INFO
	.align		4
.L_85:
        /*0028*/ 	.byte	0x04, 0x17
        /*002a*/ 	.short	(.L_87 - .L_86)
.L_86:
        /*002c*/ 	.word	0x00000000
        /*0030*/ 	.short	0x0003
        /*0032*/ 	.short	0x0018
        /*0034*/ 	.byte	0x00, 0xf0, 0x11, 0x00


	//----- nvinfo : EIATTR_KPARAM_INFO
	.align		4
.L_87:
        /*0038*/ 	.byte	0x04, 0x17
        /*003a*/ 	.short	(.L_89 - .L_88)
.L_88:
        /*003c*/ 	.word	0x00000000
        /*0040*/ 	.short	0x0002
        /*0042*/ 	.short	0x0010
        /*0044*/ 	.byte	0x00, 0xf5, 0x21, 0x00


	//----- nvinfo : EIATTR_KPARAM_INFO
	.align		4
.L_89:
        /*0048*/ 	.byte	0x04, 0x17
        /*004a*/ 	.short	(.L_91 - .L_90)
.L_90:
        /*004c*/ 	.word	0x00000000
        /*0050*/ 	.short	0x0001
        /*0052*/ 	.short	0x0008
        /*0054*/ 	.byte	0x00, 0xf5, 0x21, 0x00


	//----- nvinfo : EIATTR_KPARAM_INFO
	.align		4
.L_91:
        /*0058*/ 	.byte	0x04, 0x17
        /*005a*/ 	.short	(.L_93 - .L_92)
.L_92:
        /*005c*/ 	.word	0x00000000
        /*0060*/ 	.short	0x0000
        /*0062*/ 	.short	0x0000
        /*0064*/ 	.byte	0x00, 0xf5, 0x21, 0x00


	//----- nvinfo : EIATTR_SPARSE_MMA_MASK
	.align		4
.L_93:
        /*0068*/ 	.byte	0x03, 0x50
        /*006a*/ 	.short	0x0000


	//----- nvinfo : EIATTR_MAXREG_COUNT
	.align		4
        /*006c*/ 	.byte	0x03, 0x1b
        /*006e*/ 	.short	0x00ff


	//----- nvinfo : EIATTR_NUM_BARRIERS
	.align		4
        /*0070*/ 	.byte	0x02, 0x4c
        /*0072*/ 	.byte	0x01
	.zero		1


	//----- nvinfo : EIATTR_MERCURY_ISA_VERSION
	.align		4
        /*0074*/ 	.byte	0x03, 0x5f
        /*0076*/ 	.short	0x0101


	//----- nvinfo : EIATTR_VRC_CTA_INIT_COUNT
	.align		4
        /*0078*/ 	.byte	0x02, 0x4a
	.zero		1
	.zero		1


	//----- nvinfo : EIATTR_EXIT_INSTR_OFFSETS
	.align		4
        /*007c*/ 	.byte	0x04, 0x1c
        /*007e*/ 	.short	(.L_95 - .L_94)


	//   ....[0]....
.L_94:
        /*0080*/ 	.word	0x00000a30


	//----- nvinfo : EIATTR_CBANK_PARAM_SIZE
	.align		4
.L_95:
        /*0084*/ 	.byte	0x03, 0x19
        /*0086*/ 	.short	0x0024


	//----- nvinfo : EIATTR_PARAM_CBANK
	.align		4
        /*0088*/ 	.byte	0x04, 0x0a
        /*008a*/ 	.short	(.L_97 - .L_96)
	.align		4
.L_96:
        /*008c*/ 	.word	index@(.nv.constant0._Z24sgemv_direct_64x1_t8x4x1PKfS0_Pfiii)
        /*0090*/ 	.short	0x0380
        /*0092*/ 	.short	0x0024


	//----- nvinfo : EIATTR_SW_WAR
	.align		4
.L_97:
        /*0094*/ 	.byte	0x04, 0x36
        /*0096*/ 	.short	(.L_99 - .L_98)
.L_98:
        /*0098*/ 	.word	0x00000008
.L_99:


//--------------------- .nv.info._Z25sgemv_direct_64x1_t1x64x1PKfS0_Pfiii --------------------------
	.section	.nv.info._Z25sgemv_direct_64x1_t1x64x1PKfS0_Pfiii,"",@"SHT_CUDA_INFO"
	.sectionflags	@""
	.align	4


	//----- nvinfo : EIATTR_CUDA_API_VERSION
	.align		4
        /*0000*/ 	.byte	0x04, 0x37
        /*0002*/ 	.short	(.L_101 - .L_100)
.L_100:
        /*0004*/ 	.word	0x00000082


	//----- nvinfo : EIATTR_KPARAM_INFO
	.align		4
.L_101:
        /*0008*/ 	.byte	0x04, 0x17
        /*000a*/ 	.short	(.L_103 - .L_102)
.L_102:
        /*000c*/ 	.word	0x00000000
        /*0010*/ 	.short	0x0005
        /*0012*/ 	.short	0x0020
        /*0014*/ 	.byte	0x00, 0xf0, 0x11, 0x00


	//----- nvinfo : EIATTR_KPARAM_INFO
	.align		4
.L_103:
        /*0018*/ 	.byte	0x04, 0x17
        /*001a*/ 	.short	(.L_105 - .L_104)
.L_104:
        /*001c*/ 	.word	0x00000000
        /*0020*/ 	.short	0x0004
        /*0022*/ 	.short	0x001c
        /*0024*/ 	.byte	0x00, 0xf0, 0x11, 0x00


	//----- nvinfo : EIATTR_KPARAM_INFO
	.align		4
.L_105:
        /*0028*/ 	.byte	0x04, 0x17
        /*002a*/ 	.short	(.L_107 - .L_106)
.L_106:
        /*002c*/ 	.word	0x00000000
        /*0030*/ 	.short	0x0003
        /*0032*/ 	.short	0x0018
        /*0034*/ 	.byte	0x00, 0xf0, 0x11, 0x00


	//----- nvinfo : EIATTR_KPARAM_INFO
	.align		4
.L_107:
        /*0038*/ 	.byte	0x04, 0x17
        /*003a*/ 	.short	(.L_109 - .L_108)
.L_108:
        /*003c*/ 	.word	0x00000000
        /*0040*/ 	.short	0x0002
        /*0042*/ 	.short	0x0010
        /*0044*/ 	.byte	0x00, 0xf5, 0x21, 0x00


	//----- nvinfo : EIATTR_KPARAM_INFO
	.align		4
.L_109:
        /*0048*/ 	.byte	0x04, 0x17
        /*004a*/ 	.short	(.L_111 - .L_110)
.L_110:
        /*004c*/ 	.word	0x00000000
        /*0050*/ 	.short	0x0001
        /*0052*/ 	.short	0x0008
        /*0054*/ 	.byte	0x00, 0xf5, 0x21, 0x00


	//----- nvinfo : EIATTR_KPARAM_INFO
	.align		4
.L_111:
        /*0058*/ 	.byte	0x04, 0x17
        /*005a*/ 	.short	(.L_113 - .L_112)
.L_112:
        /*005c*/ 	.word	0x00000000
        /*0060*/ 	.short	0x0000
        /*0062*/ 	.short	0x0000
        /*0064*/ 	.byte	0x00, 0xf5, 0x21, 0x00


	//----- nvinfo : EIATTR_SPARSE_MMA_MASK
	.align		4
.L_113:
        /*0068*/ 	.byte	0x03, 0x50
        /*006a*/ 	.short	0x0000


	//----- nvinfo : EIATTR_MAXREG_COUNT
	.align		4
        /*006c*/ 	.byte	0x03, 0x1b
        /*006e*/ 	.short	0x00ff


	//----- nvinfo : EIATTR_MERCURY_ISA_VERSION
	.align		4
        /*0070*/ 	.byte	0x03, 0x5f
        /*0072*/ 	.short	0x0101


	//----- nvinfo : EIATTR_VRC_CTA_INIT_COUNT
	.align		4
        /*0074*/ 	.byte	0x02, 0x4a
	.zero		1
	.zero		1


	//----- nvinfo : EIATTR_EXIT_INSTR_OFFSETS
	.align		4
        /*0078*/ 	.byte	0x04, 0x1c
        /*007a*/ 	.short	(.L_115 - .L_114)


	//   ....[0]....
.L_114:
        /*007c*/ 	.word	0x00001450


	//----- nvinfo : EIATTR_CBANK_PARAM_SIZE
	.align		4
.L_115:
        /*0080*/ 	.byte	0x03, 0x19
        /*0082*/ 	.short	0x0024


	//----- nvinfo : EIATTR_PARAM_CBANK
	.align		4
        /*0084*/ 	.byte	0x04, 0x0a
        /*0086*/ 	.short	(.L_117 - .L_116)
	.align		4
.L_116:
        /*0088*/ 	.word	index@(.nv.constant0._Z25sgemv_direct_64x1_t1x64x1PKfS0_Pfiii)
        /*008c*/ 	.short	0x0380
        /*008e*/ 	.short	0x0024


	//----- nvinfo : EIATTR_SW_WAR
	.align		4
.L_117:
        /*0090*/ 	.byte	0x04, 0x36
        /*0092*/ 	.short	(.L_119 - .L_118)
.L_118:
        /*0094*/ 	.word	0x00000008
.L_119:


//--------------------- .nv.info._Z16sgemv_2x1_t2x2x1PKfS0_Pfiii --------------------------
	.section	.nv.info._Z16sgemv_2x1_t2x2x1PKfS0_Pfiii,"",@"SHT_CUDA_INFO"
	.sectionflags	@""
	.align	4


	//----- nvinfo : EIATTR_CUDA_API_VERSION
	.align		4
        /*0000*/ 	.byte	0x04, 0x37
        /*0002*/ 	.short	(.L_121 - .L_120)
.L_120:
        /*0004*/ 	.word	0x00000082


	//----- nvinfo : EIATTR_KPARAM_INFO
	.align		4
.L_121:
        /*0008*/ 	.byte	0x04, 0x17
        /*000a*/ 	.short	(.L_123 - .L_122)
.L_122:
        /*000c*/ 	.word	0x00000000
        /*0010*/ 	.short	0x0005
        /*0012*/ 	.short	0x0020
        /*0014*/ 	.byte	0x00, 0xf0, 0x11, 0x00


	//----- nvinfo : EIATTR_KPARAM_INFO
	.align		4
.L_123:
        /*0018*/ 	.byte	0x04, 0x17
        /*001a*/ 	.short	(.L_125 - .L_124)
.L_124:
        /*001c*/ 	.word	0x00000000
        /*0020*/ 	.short	0x0004
        /*0022*/ 	.short	0x001c
        /*0024*/ 	.byte	0x00, 0xf0, 0x11, 0x00


	//----- nvinfo : EIATTR_KPARAM_INFO
	.align		4
.L_125:
        /*0028*/ 	.byte	0x04, 0x17
        /*002a*/ 	.short	(.L_127 - .L_126)
.L_126:
        /*002c*/ 	.word	0x00000000
        /*0030*/ 	.short	0x0003
        /*0032*/ 	.short	0x0018
        /*0034*/ 	.byte	0x00, 0xf0, 0x11, 0x00


	//----- nvinfo : EIATTR_KPARAM_INFO
	.align		4
.L_127:
        /*0038*/ 	.byte	0x04, 0x17
        /*003a*/ 	.short	(.L_129 - .L_128)
.L_128:
        /*003c*/ 	.word	0x00000000
        /*0040*/ 	.short	0x0002
        /*0042*/ 	.short	0x0010
        /*0044*/ 	.byte	0x00, 0xf5, 0x21, 0x00


	//----- nvinfo : EIATTR_KPARAM_INFO
	.align		4
.L_129:
        /*0048*/ 	.byte	0x04, 0x17
        /*004a*/ 	.short	(.L_131 - .L_130)
.L_130:
        /*004c*/ 	.word	0x00000000
        /*0050*/ 	.short	0x0001
        /*0052*/ 	.short	0x0008
        /*0054*/ 	.byte	0x00, 0xf5, 0x21, 0x00


	//----- nvinfo : EIATTR_KPARAM_INFO
	.align		4
.L_131:
        /*0058*/ 	.byte	0x04, 0x17
        /*005a*/ 	.short	(.L_133 - .L_132)
.L_132:
        /*005c*/ 	.word	0x00000000
        /*0060*/ 	.short	0x0000
        /*0062*/ 	.short	0x0000
        /*0064*/ 	.byte	0x00, 0xf5, 0x21, 0x00


	//----- nvinfo : EIATTR_SPARSE_MMA_MASK
	.align		4
.L_133:
        /*0068*/ 	.byte	0x03, 0x50
        /*006a*/ 	.short	0x0000


	//----- nvinfo : EIATTR_MAXREG_COUNT
	.align		4
        /*006c*/ 	.byte	0x03, 0x1b
        /*006e*/ 	.short	0x00ff


	//----- nvinfo : EIATTR_NUM_BARRIERS
	.align		4
        /*0070*/ 	.byte	0x02, 0x4c
        /*0072*/ 	.byte	0x01
	.zero		1


	//----- nvinfo : EIATTR_MERCURY_ISA_VERSION
	.align		4
        /*0074*/ 	.byte	0x03, 0x5f
        /*0076*/ 	.short	0x0101


	//----- nvinfo : EIATTR_VRC_CTA_INIT_COUNT
	.align		4
        /*0078*/ 	.byte	0x02, 0x4a
	.zero		1
	.zero		1


	//----- nvinfo : EIATTR_EXIT_INSTR_OFFSETS
	.align		4
        /*007c*/ 	.byte	0x04, 0x1c
        /*007e*/ 	.short	(.L_135 - .L_134)


	//   ....[0]....
.L_134:
        /*0080*/ 	.word	0x00000b20


	//   ....[1]....
        /*0084*/ 	.word	0x00000c70


	//----- nvinfo : EIATTR_CRS_STACK_SIZE
	.align		4
.L_135:
        /*0088*/ 	.byte	0x04, 0x1e
        /*008a*/ 	.short	(.L_137 - .L_136)
.L_136:
        /*008c*/ 	.word	0x00000000


	//----- nvinfo : EIATTR_CBANK_PARAM_SIZE
	.align		4
.L_137:
        /*0090*/ 	.byte	0x03, 0x19
        /*0092*/ 	.short	0x0024


	//----- nvinfo : EIATTR_PARAM_CBANK
	.align		4
        /*0094*/ 	.byte	0x04, 0x0a
        /*0096*/ 	.short	(.L_139 - .L_138)
	.align		4
.L_138:
        /*0098*/ 	.word	index@(.nv.constant0._Z16sgemv_2x1_t2x2x1PKfS0_Pfiii)
        /*009c*/ 	.short	0x0380
        /*009e*/ 	.short	0x0024


	//----- nvinfo : EIATTR_SW_WAR
	.align		4
.L_139:
        /*00a0*/ 	.byte	0x04, 0x36
        /*00a2*/ 	.short	(.L_141 - .L_140)
.L_140:
        /*00a4*/ 	.word	0x00000008
.L_141:


//--------------------- .nv.info._Z16sgemv_2x1_t2x4x1PKfS0_Pfiii --------------------------
	.section	.nv.info._Z16sgemv_2x1_t2x4x1PKfS0_Pfiii,"",@"SHT_CUDA_INFO"
	.sectionflags	@""
	.align	4


	//----- nvinfo : EIATTR_CUDA_API_VERSION
	.align		4
        /*0000*/ 	.byte	0x04, 0x37
        /*0002*/ 	.short	(.L_143 - .L_142)
.L_142:
        /*0004*/ 	.word	0x00000082


	//----- nvinfo : EIATTR_KPARAM_INFO
	.align		4
.L_143:
        /*0008*/ 	.byte	0x04, 0x17
        /*000a*/ 	.short	(.L_145 - .L_144)
.L_144:
        /*000c*/ 	.word	0x00000000
        /*0010*/ 	.short	0x0005
        /*0012*/ 	.short	0x0020
        /*0014*/ 	.byte	0x00, 0xf0, 0x11, 0x00


	//----- nvinfo : EIATTR_KPARAM_INFO
	.align		4
.L_145:
        /*0018*/ 	.byte	0x04, 0x17
        /*001a*/ 	.short	(.L_147 - .L_146)
.L_146:
        /*001c*/ 	.word	0x00000000
        /*0020*/ 	.short	0x0004
        /*0022*/ 	.short	0x001c
        /*0024*/ 	.byte	0x00, 0xf0, 0x11, 0x00


	//----- nvinfo : EIATTR_KPARAM_INFO
	.align		4
.L_147:
        /*0028*/ 	.byte	0x04, 0x17
        /*002a*/ 	.short	(.L_149 - .L_148)
.L_148:
        /*002c*/ 	.word	0x00000000
        /*0030*/ 	.short	0x0003
        /*0032*/ 	.short	0x0018
        /*0034*/ 	.byte	0x00, 0xf0, 0x11, 0x00


	//----- nvinfo : EIATTR_KPARAM_INFO
	.align		4
.L_149:
        /*0038*/ 	.byte	0x04, 0x17
        /*003a*/ 	.short	(.L_151 - .L_150)
.L_150:
        /*003c*/ 	.word	0x00000000
        /*0040*/ 	.short	0x0002
        /*0042*/ 	.short	0x0010
        /*0044*/ 	.byte	0x00, 0xf5, 0x21, 0x00


	//----- nvinfo : EIATTR_KPARAM_INFO
	.align		4
.L_151:
        /*0048*/ 	.byte	0x04, 0x17
        /*004a*/ 	.short	(.L_153 - .L_152)
.L_152:
        /*004c*/ 	.word	0x00000000
        /*0050*/ 	.short	0x0001
        /*0052*/ 	.short	0x0008
        /*0054*/ 	.byte	0x00, 0xf5, 0x21, 0x00


	//----- nvinfo : EIATTR_KPARAM_INFO
	.align		4
.L_153:
        /*0058*/ 	.byte	0x04, 0x17
        /*005a*/ 	.short	(.L_155 - .L_154)
.L_154:
        /*005c*/ 	.word	0x00000000
        /*0060*/ 	.short	0x0000
        /*0062*/ 	.short	0x0000
        /*0064*/ 	.byte	0x00, 0xf5, 0x21, 0x00


	//----- nvinfo : EIATTR_SPARSE_MMA_MASK
	.align		4
.L_155:
        /*0068*/ 	.byte	0x03, 0x50
        /*006a*/ 	.short	0x0000


	//----- nvinfo : EIATTR_MAXREG_COUNT
	.align		4
        /*006c*/ 	.byte	0x03, 0x1b
        /*006e*/ 	.short	0x00ff


	//----- nvinfo : EIATTR_NUM_BARRIERS
	.align		4
        /*0070*/ 	.byte	0x02, 0x4c
        /*0072*/ 	.byte	0x01
	.zero		1


	//----- nvinfo : EIATTR_MERCURY_ISA_VERSION
	.align		4
        /*0074*/ 	.byte	0x03, 0x5f
        /*0076*/ 	.short	0x0101


	//----- nvinfo : EIATTR_VRC_CTA_INIT_COUNT
	.align		4
        /*0078*/ 	.byte	0x02, 0x4a
	.zero		1
	.zero		1


	//----- nvinfo : EIATTR_EXIT_INSTR_OFFSETS
	.align		4
        /*007c*/ 	.byte	0x04, 0x1c
        /*007e*/ 	.short	(.L_157 - .L_156)


	//   ....[0]....
.L_156:
        /*0080*/ 	.word	0x00000990


	//   ....[1]....
        /*0084*/ 	.word	0x00000ae0


	//----- nvinfo : EIATTR_CRS_STACK_SIZE
	.align		4
.L_157:
        /*0088*/ 	.byte	0x04, 0x1e
        /*008a*/ 	.short	(.L_159 - .L_158)
.L_158:
        /*008c*/ 	.word	0x00000000


	//----- nvinfo : EIATTR_CBANK_PARAM_SIZE
	.align		4
.L_159:
        /*0090*/ 	.byte	0x03, 0x19
        /*0092*/ 	.short	0x0024


	//----- nvinfo : EIATTR_PARAM_CBANK
	.align		4
        /*0094*/ 	.byte	0x04, 0x0a
        /*0096*/ 	.short	(.L_161 - .L_160)
	.align		4
.L_160:
        /*0098*/ 	.word	index@(.nv.constant0._Z16sgemv_2x1_t2x4x1PKfS0_Pfiii)
        /*009c*/ 	.short	0x0380
        /*009e*/ 	.short	0x0024


	//----- nvinfo : EIATTR_SW_WAR
	.align		4
.L_161:
        /*00a0*/ 	.byte	0x04, 0x36
        /*00a2*/ 	.short	(.L_163 - .L_162)
.L_162:
        /*00a4*/ 	.word	0x00000008
.L_163:


//--------------------- .nv.info._Z9sgemv_4x1PKfS0_Pfiii --------------------------
	.section	.nv.info._Z9sgemv_4x1PKfS0_Pfiii,"",@"SHT_CUDA_INFO"
	.sectionflags	@""
	.align	4


	//----- nvinfo : EIATTR_CUDA_API_VERSION
	.align		4
        /*0000*/ 	.byte	0x04, 0x37
        /*0002*/ 	.short	(.L_165 - .L_164)
.L_164:
        /*0004*/ 	.word	0x00000082


	//----- nvinfo : EIATTR_KPARAM_INFO
	.align		4
.L_165:
        /*0008*/ 	.byte	0x04, 0x17
        /*000a*/ 	.short	(.L_167 - .L_166)
.L_166:
        /*000c*/ 	.word	0x00000000
        /*0010*/ 	.short	0x0005
        /*0012*/ 	.short	0x0020
        /*0014*/ 	.byte	0x00, 0xf0, 0x11, 0x00


	//----- nvinfo : EIATTR_KPARAM_INFO
	.align		4
.L_167:
        /*0018*/ 	.byte	0x04, 0x17
        /*001a*/ 	.short	(.L_169 - .L_168)
.L_168:
        /*001c*/ 	.word	0x00000000
        /*0020*/ 	.short	0x0004
        /*0022*/ 	.short	0x001c
        /*0024*/ 	.byte	0x00, 0xf0, 0x11, 0x00


	//----- nvinfo : EIATTR_KPARAM_INFO
	.align		4
.L_169:
        /*0028*/ 	.byte	0x04, 0x17
        /*002a*/ 	.short	(.L_171 - .L_170)
.L_170:
        /*002c*/ 	.word	0x00000000
        /*0030*/ 	.short	0x0003
        /*0032*/ 	.short	0x0018
        /*0034*/ 	.byte	0x00, 0xf0, 0x11, 0x00


	//----- nvinfo : EIATTR_KPARAM_INFO
	.align		4
.L_171:
        /*0038*/ 	.byte	0x04, 0x17
        /*003a*/ 	.short	(.L_173 - .L_172)
.L_172:
        /*003c*/ 	.word	0x00000000
        /*0040*/ 	.short	0x0002
        /*0042*/ 	.short	0x0010
        /*0044*/ 	.byte	0x00, 0xf5, 0x21, 0x00


	//----- nvinfo : EIATTR_KPARAM_INFO
	.align		4
.L_173:
        /*0048*/ 	.byte	0x04, 0x17
        /*004a*/ 	.short	(.L_175 - .L_174)
.L_174:
        /*004c*/ 	.word	0x00000000
        /*0050*/ 	.short	0x0001
        /*0052*/ 	.short	0x0008
        /*0054*/ 	.byte	0x00, 0xf5, 0x21, 0x00


	//----- nvinfo : EIATTR_KPARAM_INFO
	.align		4
.L_175:
        /*0058*/ 	.byte	0x04, 0x17
        /*005a*/ 	.short	(.L_177 - .L_176)
.L_176:
        /*005c*/ 	.word	0x00000000
        /*0060*/ 	.short	0x0000
        /*0062*/ 	.short	0x0000
        /*0064*/ 	.byte	0x00, 0xf5, 0x21, 0x00


	//----- nvinfo : EIATTR_SPARSE_MMA_MASK
	.align		4
.L_177:
        /*0068*/ 	.byte	0x03, 0x50
        /*006a*/ 	.short	0x0000


	//----- nvinfo : EIATTR_MAXREG_COUNT
	.align		4
        /*006c*/ 	.byte	0x03, 0x1b
        /*006e*/ 	.short	0x00ff


	//----- nvinfo : EIATTR_NUM_BARRIERS
	.align		4
        /*0070*/ 	.byte	0x02, 0x4c
        /*0072*/ 	.byte	0x01
	.zero		1


	//----- nvinfo : EIATTR_MERCURY_ISA_VERSION
	.align		4
        /*0074*/ 	.byte	0x03, 0x5f
        /*0076*/ 	.short	0x0101


	//----- nvinfo : EIATTR_VRC_CTA_INIT_COUNT
	.align		4
        /*0078*/ 	.byte	0x02, 0x4a
	.zero		1
	.zero		1


	//----- nvinfo : EIATTR_EXIT_INSTR_OFFSETS
	.align		4
        /*007c*/ 	.byte	0x04, 0x1c
        /*007e*/ 	.short	(.L_179 - .L_178)


	//   ....[0]....
.L_178:
        /*0080*/ 	.word	0x00000780


	//   ....[1]....
        /*0084*/ 	.word	0x000008d0


	//----- nvinfo : EIATTR_CRS_STACK_SIZE
	.align		4
.L_179:
        /*0088*/ 	.byte	0x04, 0x1e
        /*008a*/ 	.short	(.L_181 - .L_180)
.L_180:
        /*008c*/ 	.word	0x00000000


	//----- nvinfo : EIATTR_CBANK_PARAM_SIZE
	.align		4
.L_181:
        /*0090*/ 	.byte	0x03, 0x19
        /*0092*/ 	.short	0x0024


	//----- nvinfo : EIATTR_PARAM_CBANK
	.align		4
        /*0094*/ 	.byte	0x04, 0x0a
        /*0096*/ 	.short	(.L_183 - .L_182)
	.align		4
.L_182:
        /*0098*/ 	.word	index@(.nv.constant0._Z9sgemv_4x1PKfS0_Pfiii)
        /*009c*/ 	.short	0x0380
        /*009e*/ 	.short	0x0024


	//----- nvinfo : EIATTR_SW_WAR
	.align		4
.L_183:
        /*00a0*/ 	.byte	0x04, 0x36
        /*00a2*/ 	.short	(.L_185 - .L_184)
.L_184:
        /*00a4*/ 	.word	0x00000008
.L_185:


//--------------------- .nv.info._Z16sgemv_8x1_t8x1x1PKfS0_Pfiii --------------------------
	.section	.nv.info._Z16sgemv_8x1_t8x1x1PKfS0_Pfiii,"",@"SHT_CUDA_INFO"
	.sectionflags	@""
	.align	4


	//----- nvinfo : EIATTR_CUDA_API_VERSION
	.align		4
        /*0000*/ 	.byte	0x04, 0x37
        /*0002*/ 	.short	(.L_187 - .L_186)
.L_186:
        /*0004*/ 	.word	0x00000082


	//----- nvinfo : EIATTR_KPARAM_INFO
	.align		4
.L_187:
        /*0008*/ 	.byte	0x04, 0x17
        /*000a*/ 	.short	(.L_189 - .L_188)
.L_188:
        /*000c*/ 	.word	0x00000000
        /*0010*/ 	.short	0x0005
        /*0012*/ 	.short	0x0020
        /*0014*/ 	.byte	0x00, 0xf0, 0x11, 0x00


	//----- nvinfo : EIATTR_KPARAM_INFO
	.align		4
.L_189:
        /*0018*/ 	.byte	0x04, 0x17
        /*001a*/ 	.short	(.L_191 - .L_190)
.L_190:
        /*001c*/ 	.word	0x00000000
        /*0020*/ 	.short	0x0004
        /*0022*/ 	.short	0x001c
        /*0024*/ 	.byte	0x00, 0xf0, 0x11, 0x00


	//----- nvinfo : EIATTR_KPARAM_INFO
	.align		4
.L_191:
        /*0028*/ 	.byte	0x04, 0x17
        /*002a*/ 	.short	(.L_193 - .L_192)
.L_192:
        /*002c*/ 	.word	0x00000000
        /*0030*/ 	.short	0x0003
        /*0032*/ 	.short	0x0018
        /*0034*/ 	.byte	0x00, 0xf0, 0x11, 0x00


	//----- nvinfo : EIATTR_KPARAM_INFO
	.align		4
.L_193:
        /*0038*/ 	.byte	0x04, 0x17
        /*003a*/ 	.short	(.L_195 - .L_194)
.L_194:
        /*003c*/ 	.word	0x00000000
        /*0040*/ 	.short	0x0002
        /*0042*/ 	.short	0x0010
        /*0044*/ 	.byte	0x00, 0xf5, 0x21, 0x00


	//----- nvinfo : EIATTR_KPARAM_INFO
	.align		4
.L_195:
        /*0048*/ 	.byte	0x04, 0x17
        /*004a*/ 	.short	(.L_197 - .L_196)
.L_196:
        /*004c*/ 	.word	0x00000000
        /*0050*/ 	.short	0x0001
        /*0052*/ 	.short	0x0008
        /*0054*/ 	.byte	0x00, 0xf5, 0x21, 0x00


	//----- nvinfo : EIATTR_KPARAM_INFO
	.align		4
.L_197:
        /*0058*/ 	.byte	0x04, 0x17
        /*005a*/ 	.short	(.L_199 - .L_198)
.L_198:
        /*005c*/ 	.word	0x00000000
        /*0060*/ 	.short	0x0000
        /*0062*/ 	.short	0x0000
        /*0064*/ 	.byte	0x00, 0xf5, 0x21, 0x00


	//----- nvinfo : EIATTR_SPARSE_MMA_MASK
	.align		4
.L_199:
        /*0068*/ 	.byte	0x03, 0x50
        /*006a*/ 	.short	0x0000


	//----- nvinfo : EIATTR_MAXREG_COUNT
	.align		4
        /*006c*/ 	.byte	0x03, 0x1b
        /*006e*/ 	.short	0x00ff


	//----- nvinfo : EIATTR_NUM_BARRIERS
	.align		4
        /*0070*/ 	.byte	0x02, 0x4c
        /*0072*/ 	.byte	0x01
	.zero		1


	//----- nvinfo : EIATTR_MERCURY_ISA_VERSION
	.align		4
        /*0074*/ 	.byte	0x03, 0x5f
        /*0076*/ 	.short	0x0101


	//----- nvinfo : EIATTR_VRC_CTA_INIT_COUNT
	.align		4
        /*0078*/ 	.byte	0x02, 0x4a
	.zero		1
	.zero		1


	//----- nvinfo : EIATTR_EXIT_INSTR_OFFSETS
	.align		4
        /*007c*/ 	.byte	0x04, 0x1c
        /*007e*/ 	.short	(.L_201 - .L_200)


	//   ....[0]....
.L_200:
        /*0080*/ 	.word	0x00000cf0


	//   ....[1]....
        /*0084*/ 	.word	0x00000e40


	//----- nvinfo : EIATTR_CBANK_PARAM_SIZE
	.align		4
.L_201:
        /*0088*/ 	.byte	0x03, 0x19
        /*008a*/ 	.short	0x0024


	//----- nvinfo : EIATTR_PARAM_CBANK
	.align		4
        /*008c*/ 	.byte	0x04, 0x0a
        /*008e*/ 	.short	(.L_203 - .L_202)
	.align		4
.L_202:
        /*0090*/ 	.word	index@(.nv.constant0._Z16sgemv_8x1_t8x1x1PKfS0_Pfiii)
        /*0094*/ 	.short	0x0380
        /*0096*/ 	.short	0x0024


	//----- nvinfo : EIATTR_SW_WAR
	.align		4
.L_203:
        /*0098*/ 	.byte	0x04, 0x36
        /*009a*/ 	.short	(.L_205 - .L_204)
.L_204:
        /*009c*/ 	.word	0x00000008
.L_205:


//--------------------- .nv.info._Z16sgemv_8x1_t8x2x1PKfS0_Pfiii --------------------------
	.section	.nv.info._Z16sgemv_8x1_t8x2x1PKfS0_Pfiii,"",@"SHT_CUDA_INFO"
	.sectionflags	@""
	.align	4


	//----- nvinfo : EIATTR_CUDA_API_VERSION
	.align		4
        /*0000*/ 	.byte	0x04, 0x37
        /*0002*/ 	.short	(.L_207 - .L_206)
.L_206:
        /*0004*/ 	.word	0x00000082


	//----- nvinfo : EIATTR_KPARAM_INFO
	.align		4
.L_207:
        /*0008*/ 	.byte	0x04, 0x17
        /*000a*/ 	.short	(.L_209 - .L_208)
.L_208:
        /*000c*/ 	.word	0x00000000
        /*0010*/ 	.short	0x0005
        /*0012*/ 	.short	0x0020
        /*0014*/ 	.byte	0x00, 0xf0, 0x11, 0x00


	//----- nvinfo : EIATTR_KPARAM_INFO
	.align		4
.L_209:
        /*0018*/ 	.byte	0x04, 0x17
        /*001a*/ 	.short	(.L_211 - .L_210)
.L_210:
        /*001c*/ 	.word	0x00000000
        /*0020*/ 	.short	0x0004
        /*0022*/ 	.short	0x001c
        /*0024*/ 	.byte	0x00, 0xf0, 0x11, 0x00


	//----- nvinfo : EIATTR_KPARAM_INFO
	.align		4
.L_211:
        /*0028*/ 	.byte	0x04, 0x17
        /*002a*/ 	.short	(.L_213 - .L_212)
.L_212:
        /*002c*/ 	.word	0x00000000
        /*0030*/ 	.short	0x0003
        /*0032*/ 	.short	0x0018
        /*0034*/ 	.byte	0x00, 0xf0, 0x11, 0x00


	//----- nvinfo : EIATTR_KPARAM_INFO
	.align		4
.L_213:
        /*0038*/ 	.byte	0x04, 0x17
        /*003a*/ 	.short	(.L_215 - .L_214)
.L_214:
        /*003c*/ 	.word	0x00000000
        /*0040*/ 	.short	0x0002
        /*0042*/ 	.short	0x0010
        /*0044*/ 	.byte	0x00, 0xf5, 0x21, 0x00


	//----- nvinfo : EIATTR_KPARAM_INFO
	.align		4
.L_215:
        /*0048*/ 	.byte	0x04, 0x17
        /*004a*/ 	.short	(.L_217 - .L_216)
.L_216:
        /*004c*/ 	.word	0x00000000
        /*0050*/ 	.short	0x0001
        /*0052*/ 	.short	0x0008
        /*0054*/ 	.byte	0x00, 0xf5, 0x21, 0x00


	//----- nvinfo : EIATTR_KPARAM_INFO
	.align		4
.L_217:
        /*0058*/ 	.byte	0x04, 0x17
        /*005a*/ 	.short	(.L_219 - .L_218)
.L_218:
        /*005c*/ 	.word	0x00000000
        /*0060*/ 	.short	0x0000
        /*0062*/ 	.short	0x0000
        /*0064*/ 	.byte	0x00, 0xf5, 0x21, 0x00


	//----- nvinfo : EIATTR_SPARSE_MMA_MASK
	.align		4
.L_219:
        /*0068*/ 	.byte	0x03, 0x50
        /*006a*/ 	.short	0x0000


	//----- nvinfo : EIATTR_MAXREG_COUNT
	.align		4
        /*006c*/ 	.byte	0x03, 0x1b
        /*006e*/ 	.short	0x00ff


	//----- nvinfo : EIATTR_NUM_BARRIERS
	.align		4
        /*0070*/ 	.byte	0x02, 0x4c
        /*0072*/ 	.byte	0x01
	.zero		1


	//----- nvinfo : EIATTR_MERCURY_ISA_VERSION
	.align		4
        /*0074*/ 	.byte	0x03, 0x5f
        /*0076*/ 	.short	0x0101


	//----- nvinfo : EIATTR_VRC_CTA_INIT_COUNT
	.align		4
        /*0078*/ 	.byte	0x02, 0x4a
	.zero		1
	.zero		1


	//----- nvinfo : EIATTR_EXIT_INSTR_OFFSETS
	.align		4
        /*007c*/ 	.byte	0x04, 0x1c
        /*007e*/ 	.short	(.L_221 - .L_220)


	//   ....[0]....
.L_220:
        /*0080*/ 	.word	0x00000870


	//   ....[1]....
        /*0084*/ 	.word	0x000009c0


	//----- nvinfo : EIATTR_CBANK_PARAM_SIZE
	.align		4
.L_221:
        /*0088*/ 	.byte	0x03, 0x19
        /*008a*/ 	.short	0x0024


	//----- nvinfo : EIATTR_PARAM_CBANK
	.align		4
        /*008c*/ 	.byte	0x04, 0x0a
        /*008e*/ 	.short	(.L_223 - .L_222)
	.align		4
.L_222:
        /*0090*/ 	.word	index@(.nv.constant0._Z16sgemv_8x1_t8x2x1PKfS0_Pfiii)
        /*0094*/ 	.short	0x0380
        /*0096*/ 	.short	0x0024


	//----- nvinfo : EIATTR_SW_WAR
	.align		4
.L_223:
        /*0098*/ 	.byte	0x04, 0x36
        /*009a*/ 	.short	(.L_225 - .L_224)
.L_224:
        /*009c*/ 	.word	0x00000008
.L_225:


//--------------------- .nv.info._Z16sgemv_8x1_t8x4x1PKfS0_Pfiii --------------------------
	.section	.nv.info._Z16sgemv_8x1_t8x4x1PKfS0_Pfiii,"",@"SHT_CUDA_INFO"
	.sectionflags	@""
	.align	4


	//----- nvinfo : EIATTR_CUDA_API_VERSION
	.align		4
        /*0000*/ 	.byte	0x04, 0x37
        /*0002*/ 	.short	(.L_227 - .L_226)
.L_226:
        /*0004*/ 	.word	0x00000082


	//----- nvinfo : EIATTR_KPARAM_INFO
	.align		4
.L_227:
        /*0008*/ 	.byte	0x04, 0x17
        /*000a*/ 	.short	(.L_229 - .L_228)
.L_228:
        /*000c*/ 	.word	0x00000000
        /*0010*/ 	.short	0x0005
        /*0012*/ 	.short	0x0020
        /*0014*/ 	.byte	0x00, 0xf0, 0x11, 0x00


	//----- nvinfo : EIATTR_KPARAM_INFO
	.align		4
.L_229:
        /*0018*/ 	.byte	0x04, 0x17
        /*001a*/ 	.short	(.L_231 - .L_230)
.L_230:
        /*001c*/ 	.word	0x00000000
        /*0020*/ 	.short	0x0004
        /*0022*/ 	.short	0x001c
        /*0024*/ 	.byte	0x00, 0xf0, 0x11, 0x00


	//----- nvinfo : EIATTR_KPARAM_INFO
	.align		4
.L_231:
        /*0028*/ 	.byte	0x04, 0x17
        /*002a*/ 	.short	(.L_233 - .L_232)
.L_232:
        /*002c*/ 	.word	0x00000000
        /*0030*/ 	.short	0x0003
        /*0032*/ 	.short	0x0018
        /*0034*/ 	.byte	0x00, 0xf0, 0x11, 0x00


	//----- nvinfo : EIATTR_KPARAM_INFO
	.align		4
.L_233:
        /*0038*/ 	.byte	0x04, 0x17
        /*003a*/ 	.short	(.L_235 - .L_234)
.L_234:
        /*003c*/ 	.word	0x00000000
        /*0040*/ 	.short	0x0002
        /*0042*/ 	.short	0x0010
        /*0044*/ 	.byte	0x00, 0xf5, 0x21, 0x00


	//----- nvinfo : EIATTR_KPARAM_INFO
	.align		4
.L_235:
        /*0048*/ 	.byte	0x04, 0x17
        /*004a*/ 	.short	(.L_237 - .L_236)
.L_236:
        /*004c*/ 	.word	0x00000000
        /*0050*/ 	.short	0x0001
        /*0052*/ 	.short	0x0008
        /*0054*/ 	.byte	0x00, 0xf5, 0x21, 0x00


	//----- nvinfo : EIATTR_KPARAM_INFO
	.align		4
.L_237:
        /*0058*/ 	.byte	0x04, 0x17
        /*005a*/ 	.short	(.L_239 - .L_238)
.L_238:
        /*005c*/ 	.word	0x00000000
        /*0060*/ 	.short	0x0000
        /*0062*/ 	.short	0x0000
        /*0064*/ 	.byte	0x00, 0xf5, 0x21, 0x00


	//----- nvinfo : EIATTR_SPARSE_MMA_MASK
	.align		4
.L_239:
        /*0068*/ 	.byte	0x03, 0x50
        /*006a*/ 	.short	0x0000


	//----- nvinfo : EIATTR_MAXREG_COUNT
	.align		4
        /*006c*/ 	.byte	0x03, 0x1b
        /*006e*/ 	.short	0x00ff


	//----- nvinfo : EIATTR_NUM_BARRIERS
	.align		4
        /*0070*/ 	.byte	0x02, 0x4c
        /*0072*/ 	.byte	0x01
	.zero		1


	//----- nvinfo : EIATTR_MERCURY_ISA_VERSION
	.align		4
        /*0074*/ 	.byte	0x03, 0x5f
        /*0076*/ 	.short	0x0101


	//----- nvinfo : EIATTR_VRC_CTA_INIT_COUNT
	.align		4
        /*0078*/ 	.byte	0x02, 0x4a
	.zero		1
	.zero		1


	//----- nvinfo : EIATTR_EXIT_INSTR_OFFSETS
	.align		4
        /*007c*/ 	.byte	0x04, 0x1c
        /*007e*/ 	.short	(.L_241 - .L_240)


	//   ....[0]....
.L_240:
        /*0080*/ 	.word	0x00000950


	//   ....[1]....
        /*0084*/ 	.word	0x00000aa0


	//----- nvinfo : EIATTR_CBANK_PARAM_SIZE
	.align		4
.L_241:
        /*0088*/ 	.byte	0x03, 0x19
        /*008a*/ 	.short	0x0024


	//----- nvinfo : EIATTR_PARAM_CBANK
	.align		4
        /*008c*/ 	.byte	0x04, 0x0a
        /*008e*/ 	.short	(.L_243 - .L_242)
	.align		4
.L_242:
        /*0090*/ 	.word	index@(.nv.constant0._Z16sgemv_8x1_t8x4x1PKfS0_Pfiii)
        /*0094*/ 	.short	0x0380
        /*0096*/ 	.short	0x0024


	//----- nvinfo : EIATTR_SW_WAR
	.align		4
.L_243:
        /*0098*/ 	.byte	0x04, 0x36
        /*009a*/ 	.short	(.L_245 - .L_244)
.L_244:
        /*009c*/ 	.word	0x00000008
.L_245:


//--------------------- .nv.info._Z18sgemv_16x1_t16x4x1PKfS0_Pfiii --------------------------
	.section	.nv.info._Z18sgemv_16x1_t16x4x1PKfS0_Pfiii,"",@"SHT_CUDA_INFO"
	.sectionflags	@""
	.align	4


	//----- nvinfo : EIATTR_CUDA_API_VERSION
	.align		4
        /*0000*/ 	.byte	0x04, 0x37
        /*0002*/ 	.short	(.L_247 - .L_246)
.L_246:
        /*0004*/ 	.word	0x00000082


	//----- nvinfo : EIATTR_KPARAM_INFO
	.align		4
.L_247:
        /*0008*/ 	.byte	0x04, 0x17
        /*000a*/ 	.short	(.L_249 - .L_248)
.L_248:
        /*000c*/ 	.word	0x00000000
        /*0010*/ 	.short	0x0005
        /*0012*/ 	.short	0x0020
        /*0014*/ 	.byte	0x00, 0xf0, 0x11, 0x00


	//----- nvinfo : EIATTR_KPARAM_INFO
	.align		4
.L_249:
        /*0018*/ 	.byte	0x04, 0x17
        /*001a*/ 	.short	(.L_251 - .L_250)
.L_250:
        /*001c*/ 	.word	0x00000000
        /*0020*/ 	.short	0x0004
        /*0022*/ 	.short	0x001c
        /*0024*/ 	.byte	0x00, 0xf0, 0x11, 0x00


	//----- nvinfo : EIATTR_KPARAM_INFO
	.align		4
.L_251:
        /*0028*/ 	.byte	0x04, 0x17
        /*002a*/ 	.short	(.L_253 - .L_252)
.L_252:
        /*002c*/ 	.word	0x00000000
        /*0030*/ 	.short	0x0003
        /*0032*/ 	.short	0x0018
        /*0034*/ 	.byte	0x00, 0xf0, 0x11, 0x00


	//----- nvinfo : EIATTR_KPARAM_INFO
	.align		4
.L_253:
        /*0038*/ 	.byte	0x04, 0x17
        /*003a*/ 	.short	(.L_255 - .L_254)
.L_254:
        /*003c*/ 	.word	0x00000000
        /*0040*/ 	.short	0x0002
        /*0042*/ 	.short	0x0010
        /*0044*/ 	.byte	0x00, 0xf5, 0x21, 0x00


	//----- nvinfo : EIATTR_KPARAM_INFO
	.align		4
.L_255:
        /*0048*/ 	.byte	0x04, 0x17
        /*004a*/ 	.short	(.L_257 - .L_256)
.L_256:
        /*004c*/ 	.word	0x00000000
        /*0050*/ 	.short	0x0001
        /*0052*/ 	.short	0x0008
        /*0054*/ 	.byte	0x00, 0xf5, 0x21, 0x00


	//----- nvinfo : EIATTR_KPARAM_INFO
	.align		4
.L_257:
        /*0058*/ 	.byte	0x04, 0x17
        /*005a*/ 	.short	(.L_259 - .L_258)
.L_258:
        /*005c*/ 	.word	0x00000000
        /*0060*/ 	.short	0x0000
        /*0062*/ 	.short	0x0000
        /*0064*/ 	.byte	0x00, 0xf5, 0x21, 0x00


	//----- nvinfo : EIATTR_SPARSE_MMA_MASK
	.align		4
.L_259:
        /*0068*/ 	.byte	0x03, 0x50
        /*006a*/ 	.short	0x0000


	//----- nvinfo : EIATTR_MAXREG_COUNT
	.align		4
        /*006c*/ 	.byte	0x03, 0x1b
        /*006e*/ 	.short	0x00ff


	//----- nvinfo : EIATTR_NUM_BARRIERS
	.align		4
        /*0070*/ 	.byte	0x02, 0x4c
        /*0072*/ 	.byte	0x01
	.zero		1


	//----- nvinfo : EIATTR_MERCURY_ISA_VERSION
	.align		4
        /*0074*/ 	.byte	0x03, 0x5f
        /*0076*/ 	.short	0x0101


	//----- nvinfo : EIATTR_VRC_CTA_INIT_COUNT
	.align		4
        /*0078*/ 	.byte	0x02, 0x4a
	.zero		1
	.zero		1


	//----- nvinfo : EIATTR_EXIT_INSTR_OFFSETS
	.align		4
        /*007c*/ 	.byte	0x04, 0x1c
        /*007e*/ 	.short	(.L_261 - .L_260)


	//   ....[0]....
.L_260:
        /*0080*/ 	.word	0x00001050


	//   ....[1]....
        /*0084*/ 	.word	0x000011a0


	//----- nvinfo : EIATTR_CBANK_PARAM_SIZE
	.align		4
.L_261:
        /*0088*/ 	.byte	0x03, 0x19
        /*008a*/ 	.short	0x0024


	//----- nvinfo : EIATTR_PARAM_CBANK
	.align		4
        /*008c*/ 	.byte	0x04, 0x0a
        /*008e*/ 	.short	(.L_263 - .L_262)
	.align		4
.L_262:
        /*0090*/ 	.word	index@(.nv.constant0._Z18sgemv_16x1_t16x4x1PKfS0_Pfiii)
        /*0094*/ 	.short	0x0380
        /*0096*/ 	.short	0x0024


	//----- nvinfo : EIATTR_SW_WAR
	.align		4
.L_263:
        /*0098*/ 	.byte	0x04, 0x36
        /*009a*/ 	.short	(.L_265 - .L_264)
.L_264:
        /*009c*/ 	.word	0x00000008
.L_265:


//--------------------- .nv.callgraph             --------------------------
	.section	.nv.callgraph,"",@"SHT_CUDA_CALLGRAPH"
	.align	4
	.sectionentsize	8
	.align		4
        /*0000*/ 	.word	0x00000000
	.align		4
        /*0004*/ 	.word	0xffffffff
	.align		4
        /*0008*/ 	.word	0x00000000
	.align		4
        /*000c*/ 	.word	0xfffffffe
	.align		4
        /*0010*/ 	.word	0x00000000
	.align		4
        /*0014*/ 	.word	0xfffffffd
	.align		4
        /*0018*/ 	.word	0x00000000
	.align		4
        /*001c*/ 	.word	0xfffffffc


//--------------------- .text._Z24sgemv_direct_16x1_t8x4x1PKfS0_Pfiii --------------------------
	.section	.text._Z24sgemv_direct_16x1_t8x4x1PKfS0_Pfiii,"ax",@progbits
	.align	128
        .global         _Z24sgemv_direct_16x1_t8x4x1PKfS0_Pfiii
        .type           _Z24sgemv_direct_16x1_t8x4x1PKfS0_Pfiii,@function
        .size           _Z24sgemv_direct_16x1_t8x4x1PKfS0_Pfiii,(.L_x_40 - _Z24sgemv_direct_16x1_t8x4x1PKfS0_Pfiii)
        .other          _Z24sgemv_direct_16x1_t8x4x1PKfS0_Pfiii,@"STO_CUDA_ENTRY STV_DEFAULT"
_Z24sgemv_direct_16x1_t8x4x1PKfS0_Pfiii:
.text._Z24sgemv_direct_16x1_t8x4x1PKfS0_Pfiii:
[----:B------:R-:W-:Y:S01]  /*0000*/  LDC R1, c[0x0][0x37c] ;  /* 0x0000df00ff017b82 */ /* 0x000fe20000000800 */
[----:B------:R-:W0:Y:S01]  /*0010*/  S2R R6, SR_TID.X ;  /* 0x0000000000067919 */ /* 0x000e220000002100 */
[----:B------:R-:W1:Y:S06]  /*0020*/  LDCU UR19, c[0x0][0x39c] ;  /* 0x00007380ff1377ac */ /* 0x000e6c0008000800 */
[----:B------:R-:W2:Y:S01]  /*0030*/  S2UR UR18, SR_CTAID.X ;  /* 0x00000000001279c3 */ /* 0x000ea20000002500 */
[----:B------:R-:W-:Y:S01]  /*0040*/  HFMA2 R25, -RZ, RZ, 0, 0 ;  /* 0x00000000ff197431 */ /* 0x000fe200000001ff */
[----:B------:R-:W3:Y:S01]  /*0050*/  S2R R0, SR_CgaCtaId ;  /* 0x0000000000007919 */ /* 0x000ee20000008800 */
[----:B------:R-:W-:Y:S01]  /*0060*/  HFMA2 R27, -RZ, RZ, 0, 0 ;  /* 0x00000000ff1b7431 */ /* 0x000fe200000001ff */
[----:B------:R-:W-:Y:S01]  /*0070*/  MOV R3, RZ ;  /* 0x000000ff00037202 */ /* 0x000fe20000000f00 */
[----:B------:R-:W-:Y:S01]  /*0080*/  HFMA2 R23, -RZ, RZ, 0, 0 ;  /* 0x00000000ff177431 */ /* 0x000fe200000001ff */
[----:B------:R-:W4:Y:S01]  /*0090*/  S2R R2, SR_TID.X ;  /* 0x0000000000027919 */ /* 0x000f220000002100 */
[----:B------:R-:W-:Y:S01]  /*00a0*/  HFMA2 R5, -RZ, RZ, 0, 0 ;  /* 0x00000000ff057431 */ /* 0x000fe200000001ff */
[----:B------:R-:W-:Y:S01]  /*00b0*/  MOV R7, RZ ;  /* 0x000000ff00077202 */ /* 0x000fe20000000f00 */
[----:B------:R-:W2:Y:S01]  /*00c0*/  LDCU.64 UR16, c[0x0][0x358] ;  /* 0x00006b00ff1077ac */ /* 0x000ea20008000a00 */
[----:B------:R-:W-:-:S02]  /*00d0*/  MOV R13, RZ ;  /* 0x000000ff000d7202 */ /* 0x000fc40000000f00 */
[----:B------:R-:W-:Y:S01]  /*00e0*/  MOV R15, RZ ;  /* 0x000000ff000f7202 */ /* 0x000fe20000000f00 */
[----:B-1----:R-:W-:Y:S01]  /*00f0*/  UISETP.GE.AND UP0, UPT, UR19, 0x1, UPT ;  /* 0x000000011300788c */ /* 0x002fe2000bf06270 */
[----:B0-----:R-:W-:-:S04]  /*0100*/  SHF.R.U32.HI R4, RZ, 0x2, R6 ;  /* 0x00000002ff047819 */ /* 0x001fc80000011606 */
[----:B------:R-:W-:-:S04]  /*0110*/  LOP3.LUT R4, R4, 0xf8, RZ, 0xc0, !PT ;  /* 0x000000f804047812 */ /* 0x000fc800078ec0ff */
[----:B--2---:R-:W-:Y:S05]  /*0120*/  BRA.U !UP0, `(.L_x_0) ;  /* 0x0000000508d47547 */ /* 0x004fea000b800000 */
[----:B------:R-:W0:Y:S01]  /*0130*/  S2R R9, SR_CTAID.X ;  /* 0x0000000000097919 */ /* 0x000e220000002500 */
[----:B------:R-:W1:Y:S01]  /*0140*/  S2UR UR5, SR_CgaCtaId ;  /* 0x00000000000579c3 */ /* 0x000e620000008800 */
[----:B------:R-:W2:Y:S01]  /*0150*/  LDCU.64 UR8, c[0x0][0x380] ;  /* 0x00007000ff0877ac */ /* 0x000ea20008000a00 */
[C---:B------:R-:W-:Y:S02]  /*0160*/  SHF.L.U32 R8, R6.reuse, 0x2, RZ ;  /* 0x0000000206087819 */ /* 0x040fe400000006ff */
[----:B------:R-:W-:Y:S01]  /*0170*/  SHF.L.U32 R6, R6, 0x4, RZ ;  /* 0x0000000406067819 */ /* 0x000fe200000006ff */
[----:B------:R-:W5:Y:S01]  /*0180*/  LDCU UR20, c[0x0][0x3a0] ;  /* 0x00007400ff1477ac */ /* 0x000f620008000800 */
[----:B------:R-:W-:Y:S02]  /*0190*/  MOV R25, RZ ;  /* 0x000000ff00197202 */ /* 0x000fe40000000f00 */
[----:B------:R-:W-:Y:S01]  /*01a0*/  LOP3.LUT R6, R6, 0x1f0, RZ, 0xc0, !PT ;  /* 0x000001f006067812 */ /* 0x000fe200078ec0ff */
[----:B------:R-:W5:Y:S01]  /*01b0*/  LDCU.64 UR6, c[0x0][0x380] ;  /* 0x00007000ff0677ac */ /* 0x000f620008000a00 */
[----:B------:R-:W-:Y:S01]  /*01c0*/  UMOV UR4, 0x400 ;  /* 0x0000040000047882 */ /* 0x000fe20000000000 */
[----:B------:R-:W-:Y:S01]  /*01d0*/  USHF.L.U32 UR11, UR18, 0x1, URZ ;  /* 0x00000001120b7899 */ /* 0x000fe200080006ff */
[----:B------:R-:W0:Y:S01]  /*01e0*/  LDCU.64 UR22, c[0x0][0x388] ;  /* 0x00007100ff1677ac */ /* 0x000e220008000a00 */
[----:B--2---:R-:W-:-:S02]  /*01f0*/  UIADD3 UR8, UP0, UPT, UR8, 0x8, URZ ;  /* 0x0000000808087890 */ /* 0x004fc4000ff1e0ff */
[----:B-1----:R-:W-:Y:S02]  /*0200*/  ULEA UR5, UR5, UR4, 0x18 ;  /* 0x0000000405057291 */ /* 0x002fe4000f8ec0ff */
[----:B------:R-:W-:Y:S02]  /*0210*/  UIADD3.X UR9, UPT, UPT, URZ, UR9, URZ, UP0, !UPT ;  /* 0x00000009ff097290 */ /* 0x000fe400087fe4ff */
[----:B-----5:R-:W-:Y:S02]  /*0220*/  UIMAD.WIDE UR12, UR20, 0x1c, UR6 ;  /* 0x0000001c140c78a5 */ /* 0x020fe4000f8e0206 */
[----:B------:R-:W-:Y:S01]  /*0230*/  UIMAD.WIDE UR6, UR20, 0x18, UR6 ;  /* 0x00000018140678a5 */ /* 0x000fe2000f8e0206 */
[----:B0-----:R-:W-:Y:S01]  /*0240*/  LEA R4, R9, R4, 0x4 ;  /* 0x0000000409047211 */ /* 0x001fe200078e20ff */
[----:B------:R-:W-:Y:S01]  /*0250*/  ULEA UR10, UR18, UR5, 0x3 ;  /* 0x00000005120a7291 */ /* 0x000fe2000f8e18ff */
[----:B------:R-:W-:Y:S01]  /*0260*/  LOP3.LUT R9, R8, 0x7c, RZ, 0xe2, !PT ;  /* 0x0000007c08097812 */ /* 0x000fe200078ee2ff */
[----:B------:R-:W-:-:S04]  /*0270*/  UMOV UR4, URZ ;  /* 0x000000ff00047c82 */ /* 0x000fc80008000000 */
[----:B------:R-:W-:-:S07]  /*0280*/  IMAD R4, R4, UR20, R9 ;  /* 0x0000001404047c24 */ /* 0x000fce000f8e0209 */
.L_x_1:
[----:B------:R-:W-:-:S06]  /*0290*/  UIMAD.WIDE.U32 UR14, UR11, 0x4, UR22 ;  /* 0x000000040b0e78a5 */ /* 0x000fcc000f8e0016 */
[----:B------:R-:W-:Y:S02]  /*02a0*/  MOV R28, UR14 ;  /* 0x0000000e001c7c02 */ /* 0x000fe40008000f00 */
[----:B------:R-:W-:Y:S02]  /*02b0*/  MOV R29, UR15 ;  /* 0x0000000f001d7c02 */ /* 0x000fe40008000f00 */
[----:B------:R-:W-:Y:S02]  /*02c0*/  MOV R20, UR14 ;  /* 0x0000000e00147c02 */ /* 0x000fe40008000f00 */
[----:B------:R-:W-:Y:S01]  /*02d0*/  MOV R21, UR15 ;  /* 0x0000000f00157c02 */ /* 0x000fe20008000f00 */
[----:B------:R-:W2:Y:S04]  /*02e0*/  LDG.E R28, desc[UR16][R28.64] ;  /* 0x000000101c1c7981 */ /* 0x000ea8000c1e1900 */
[----:B------:R0:W2:Y:S01]  /*02f0*/  LDG.E R29, desc[UR16][R20.64+0x4] ;  /* 0x00000410141d7981 */ /* 0x0000a2000c1e1900 */
[----:B------:R-:W-:-:S05]  /*0300*/  HFMA2 R17, -RZ, RZ, 0, 2.384185791015625e-07 ;  /* 0x00000004ff117431 */ /* 0x000fca00000001ff */
[----:B------:R-:W-:-:S05]  /*0310*/  IMAD.WIDE R16, R4, R17, UR6 ;  /* 0x0000000604107e25 */ /* 0x000fca000f8e0211 */
[----:B------:R-:W5:Y:S01]  /*0320*/  LDG.E R12, desc[UR16][R16.64] ;  /* 0x00000010100c7981 */ /* 0x000f62000c1e1900 */
[----:B------:R-:W-:Y:S02]  /*0330*/  MOV R18, UR8 ;  /* 0x0000000800127c02 */ /* 0x000fe40008000f00 */
[----:B------:R-:W-:Y:S01]  /*0340*/  MOV R19, UR9 ;  /* 0x0000000900137c02 */ /* 0x000fe20008000f00 */
[----:B------:R-:W3:Y:S01]  /*0350*/  LDG.E R22, desc[UR16][R16.64+0x8] ;  /* 0x0000081010167981 */ /* 0x000ee2000c1e1900 */
[----:B------:R-:W-:Y:S01]  /*0360*/  MOV R14, UR20 ;  /* 0x00000014000e7c02 */ /* 0x000fe20008000f00 */
[----:B------:R-:W-:Y:S02]  /*0370*/  IMAD.WIDE R18, R4, 0x4, R18 ;  /* 0x0000000404127825 */ /* 0x000fe400078e0212 */
[----:B------:R-:W4:Y:S02]  /*0380*/  LDG.E R26, desc[UR16][R16.64+0xc] ;  /* 0x00000c10101a7981 */ /* 0x000f24000c1e1900 */
[----:B0-----:R-:W-:-:S05]  /*0390*/  IMAD.WIDE R20, R14, 0x4, R18 ;  /* 0x000000040e147825 */ /* 0x001fca00078e0212 */
[----:B------:R-:W3:Y:S04]  /*03a0*/  LDG.E R24, desc[UR16][R20.64+-0x8] ;  /* 0xfffff81014187981 */ /* 0x000ee8000c1e1900 */
[----:B------:R-:W4:Y:S04]  /*03b0*/  LDG.E R14, desc[UR16][R20.64+-0x4] ;  /* 0xfffffc10140e7981 */ /* 0x000f28000c1e1900 */
[----:B--2---:R0:W-:Y:S04]  /*03c0*/  STS.64 [UR10], R28 ;  /* 0x0000001cff007988 */ /* 0x0041e80008000a0a */
[----:B------:R-:W5:Y:S04]  /*03d0*/  LDS.128 R8, [R6+UR5] ;  /* 0x0000000506087984 */ /* 0x000f680008000c00 */
[----:B0-----:R0:W2:Y:S01]  /*03e0*/  LDG.E R28, desc[UR16][R16.64+0x4] ;  /* 0x00000410101c7981 */ /* 0x0010a2000c1e1900 */
[----:B-----5:R-:W-:-:S03]  /*03f0*/  FFMA R3, R12, R8, R3 ;  /* 0x000000080c037223 */ /* 0x020fc60000000003 */
[----:B------:R-:W5:Y:S01]  /*0400*/  LDG.E R12, desc[UR16][R20.64] ;  /* 0x00000010140c7981 */ /* 0x000f62000c1e1900 */
[----:B------:R-:W-:Y:S01]  /*0410*/  MOV R29, UR20 ;  /* 0x00000014001d7c02 */ /* 0x000fe20008000f00 */
[----:B---3--:R-:W-:Y:S01]  /*0420*/  FFMA R5, R24, R8, R5 ;  /* 0x0000000818057223 */ /* 0x008fe20000000005 */
[----:B0-----:R-:W-:Y:S01]  /*0430*/  MOV R17, UR20 ;  /* 0x0000001400117c02 */ /* 0x001fe20008000f00 */
[----:B------:R-:W3:Y:S02]  /*0440*/  LDG.E R20, desc[UR16][R20.64+0x4] ;  /* 0x0000041014147981 */ /* 0x000ee4000c1e1900 */
[----:B----4-:R-:W-:Y:S02]  /*0450*/  FFMA R5, R14, R9, R5 ;  /* 0x000000090e057223 */ /* 0x010fe40000000005 */
[----:B------:R-:W-:-:S04]  /*0460*/  IMAD.WIDE R16, R17, 0xc, R18 ;  /* 0x0000000c11107825 */ /* 0x000fc800078e0212 */
[----:B--2---:R-:W-:Y:S01]  /*0470*/  FFMA R3, R28, R9, R3 ;  /* 0x000000091c037223 */ /* 0x004fe20000000003 */
[----:B------:R-:W-:-:S04]  /*0480*/  IMAD.WIDE R28, R29, 0x8, R18 ;  /* 0x000000081d1c7825 */ /* 0x000fc800078e0212 */
[----:B------:R-:W-:Y:S01]  /*0490*/  FFMA R22, R22, R10, R3 ;  /* 0x0000000a16167223 */ /* 0x000fe20000000003 */
[----:B------:R-:W2:Y:S03]  /*04a0*/  LDG.E R21, desc[UR16][R28.64+-0x8] ;  /* 0xfffff8101c157981 */ /* 0x000ea6000c1e1900 */
[----:B------:R-:W-:Y:S02]  /*04b0*/  FFMA R3, R11, R26, R22 ;  /* 0x0000001a0b037223 */ /* 0x000fe40000000016 */
[----:B------:R-:W4:Y:S04]  /*04c0*/  LDG.E R22, desc[UR16][R28.64+-0x4] ;  /* 0xfffffc101c167981 */ /* 0x000f28000c1e1900 */
[----:B------:R-:W4:Y:S04]  /*04d0*/  LDG.E R26, desc[UR16][R28.64] ;  /* 0x000000101c1a7981 */ /* 0x000f28000c1e1900 */
[----:B------:R-:W4:Y:S04]  /*04e0*/  LDG.E R24, desc[UR16][R28.64+0x4] ;  /* 0x000004101c187981 */ /* 0x000f28000c1e1900 */
[----:B------:R-:W4:Y:S04]  /*04f0*/  LDG.E R28, desc[UR16][R16.64+-0x4] ;  /* 0xfffffc10101c7981 */ /* 0x000f28000c1e1900 */
[----:B------:R-:W4:Y:S01]  /*0500*/  LDG.E R29, desc[UR16][R16.64] ;  /* 0x00000010101d7981 */ /* 0x000f22000c1e1900 */
[----:B-----5:R-:W-:-:S03]  /*0510*/  FFMA R14, R12, R10, R5 ;  /* 0x0000000a0c0e7223 */ /* 0x020fc60000000005 */
[----:B------:R-:W5:Y:S01]  /*0520*/  LDG.E R12, desc[UR16][R16.64+-0x8] ;  /* 0xfffff810100c7981 */ /* 0x000f62000c1e1900 */
[----:B---3--:R-:W-:Y:S01]  /*0530*/  FFMA R5, R11, R20, R14 ;  /* 0x000000140b057223 */ /* 0x008fe2000000000e */
[----:B------:R-:W-:Y:S02]  /*0540*/  MOV R20, UR20 ;  /* 0x0000001400147c02 */ /* 0x000fe40008000f00 */
[----:B------:R5:W3:Y:S01]  /*0550*/  LDG.E R14, desc[UR16][R16.64+0x4] ;  /* 0x00000410100e7981 */ /* 0x000ae2000c1e1900 */
[----:B--2---:R-:W-:-:S04]  /*0560*/  FFMA R21, R21, R8, R13 ;  /* 0x0000000815157223 */ /* 0x004fc8000000000d */
[----:B----4-:R-:W-:-:S04]  /*0570*/  FFMA R21, R22, R9, R21 ;  /* 0x0000000916157223 */ /* 0x010fc80000000015 */
[----:B------:R-:W-:Y:S01]  /*0580*/  FFMA R13, R26, R10, R21 ;  /* 0x0000000a1a0d7223 */ /* 0x000fe20000000015 */
[----:B------:R-:W-:-:S05]  /*0590*/  IMAD.WIDE R20, R20, 0x10, R18 ;  /* 0x0000001014147825 */ /* 0x000fca00078e0212 */
[----:B------:R-:W2:Y:S04]  /*05a0*/  LDG.E R26, desc[UR16][R20.64+-0x8] ;  /* 0xfffff810141a7981 */ /* 0x000ea8000c1e1900 */
[----:B------:R-:W4:Y:S01]  /*05b0*/  LDG.E R22, desc[UR16][R20.64+-0x4] ;  /* 0xfffffc1014167981 */ /* 0x000f22000c1e1900 */
[----:B-----5:R-:W-:-:S03]  /*05c0*/  FFMA R17, R12, R8, R23 ;  /* 0x000000080c117223 */ /* 0x020fc60000000017 */
[----:B------:R-:W5:Y:S04]  /*05d0*/  LDG.E R23, desc[UR16][R20.64] ;  /* 0x0000001014177981 */ /* 0x000f68000c1e1900 */
[----:B------:R0:W3:Y:S04]  /*05e0*/  LDG.E R12, desc[UR16][R20.64+0x4] ;  /* 0x00000410140c7981 */ /* 0x0000e8000c1e1900 */
[----:B------:R-:W4:Y:S01]  /*05f0*/  LDG.E R20, desc[UR16][R18.64+-0x8] ;  /* 0xfffff81012147981 */ /* 0x000f22000c1e1900 */
[----:B------:R-:W-:Y:S01]  /*0600*/  FFMA R13, R11, R24, R13 ;  /* 0x000000180b0d7223 */ /* 0x000fe2000000000d */
[----:B------:R-:W-:Y:S01]  /*0610*/  FFMA R24, R28, R9, R17 ;  /* 0x000000091c187223 */ /* 0x000fe20000000011 */
[----:B------:R-:W-:-:S02]  /*0620*/  MOV R17, UR20 ;  /* 0x0000001400117c02 */ /* 0x000fc40008000f00 */
[----:B0-----:R-:W-:-:S03]  /*0630*/  MOV R21, 0x4 ;  /* 0x0000000400157802 */ /* 0x001fc60000000f00 */
[----:B------:R-:W-:-:S05]  /*0640*/  IMAD.WIDE R16, R17, 0x14, R18 ;  /* 0x0000001411107825 */ /* 0x000fca00078e0212 */
[----:B------:R-:W3:Y:S01]  /*0650*/  LDG.E R28, desc[UR16][R16.64+-0x8] ;  /* 0xfffff810101c7981 */ /* 0x000ee2000c1e1900 */
[-C--:B--2---:R-:W-:Y:S01]  /*0660*/  FFMA R7, R26, R8.reuse, R7 ;  /* 0x000000081a077223 */ /* 0x084fe20000000007 */
[----:B----4-:R-:W-:-:S03]  /*0670*/  FFMA R15, R20, R8, R15 ;  /* 0x00000008140f7223 */ /* 0x010fc6000000000f */
[----:B------:R-:W-:Y:S01]  /*0680*/  FFMA R7, R22, R9, R7 ;  /* 0x0000000916077223 */ /* 0x000fe20000000007 */
[----:B------:R-:W-:Y:S01]  /*0690*/  IMAD.WIDE R20, R4, R21, UR12 ;  /* 0x0000000c04147e25 */ /* 0x000fe2000f8e0215 */
[----:B------:R-:W2:Y:S03]  /*06a0*/  LDG.E R22, desc[UR16][R18.64+-0x4] ;  /* 0xfffffc1012167981 */ /* 0x000ea6000c1e1900 */
[-C--:B-----5:R-:W-:Y:S02]  /*06b0*/  FFMA R7, R23, R10.reuse, R7 ;  /* 0x0000000a17077223 */ /* 0x0a0fe40000000007 */
[----:B------:R-:W4:Y:S01]  /*06c0*/  LDG.E R23, desc[UR16][R20.64] ;  /* 0x0000001014177981 */ /* 0x000f22000c1e1900 */
[----:B------:R-:W-:-:S03]  /*06d0*/  FFMA R24, R29, R10, R24 ;  /* 0x0000000a1d187223 */ /* 0x000fc60000000018 */
[----:B------:R-:W5:Y:S01]  /*06e0*/  LDG.E R29, desc[UR16][R18.64] ;  /* 0x00000010121d7981 */ /* 0x000f62000c1e1900 */
[----:B---3--:R-:W-:-:S03]  /*06f0*/  FFMA R28, R28, R8, R27 ;  /* 0x000000081c1c7223 */ /* 0x008fc6000000001b */
[----:B------:R-:W3:Y:S04]  /*0700*/  LDG.E R26, desc[UR16][R18.64+0x4] ;  /* 0x00000410121a7981 */ /* 0x000ee8000c1e1900 */
[----:B------:R-:W5:Y:S04]  /*0710*/  LDG.E R27, desc[UR16][R20.64+0x4] ;  /* 0x00000410141b7981 */ /* 0x000f68000c1e1900 */
[----:B------:R-:W3:Y:S04]  /*0720*/  LDG.E R19, desc[UR16][R16.64+-0x4] ;  /* 0xfffffc1010137981 */ /* 0x000ee8000c1e1900 */
[----:B------:R-:W3:Y:S01]  /*0730*/  LDG.E R18, desc[UR16][R20.64+0xc] ;  /* 0x00000c1014127981 */ /* 0x000ee2000c1e1900 */
[----:B----4-:R-:W-:-:S03]  /*0740*/  FFMA R8, R23, R8, R25 ;  /* 0x0000000817087223 */ /* 0x010fc60000000019 */
[----:B------:R2:W4:Y:S02]  /*0750*/  LDG.E R25, desc[UR16][R20.64+0x8] ;  /* 0x0000081014197981 */ /* 0x000524000c1e1900 */
[----:B--2---:R-:W-:Y:S02]  /*0760*/  FFMA R20, R22, R9, R15 ;  /* 0x0000000916147223 */ /* 0x004fe4000000000f */
[----:B------:R-:W2:Y:S04]  /*0770*/  LDG.E R15, desc[UR16][R16.64] ;  /* 0x00000010100f7981 */ /* 0x000ea8000c1e1900 */
[----:B------:R-:W2:Y:S01]  /*0780*/  LDG.E R22, desc[UR16][R16.64+0x4] ;  /* 0x0000041010167981 */ /* 0x000ea2000c1e1900 */
[----:B------:R-:W-:Y:S01]  /*0790*/  UIADD3 UR4, UPT, UPT, UR4, 0x80, URZ ;  /* 0x0000008004047890 */ /* 0x000fe2000fffe0ff */
[----:B------:R-:W-:-:S03]  /*07a0*/  FFMA R7, R11, R12, R7 ;  /* 0x0000000c0b077223 */ /* 0x000fc60000000007 */
[----:B------:R-:W-:Y:S01]  /*07b0*/  UISETP.GE.AND UP0, UPT, UR4, UR19, UPT ;  /* 0x000000130400728c */ /* 0x000fe2000bf06270 */
[-C--:B-----5:R-:W-:Y:S01]  /*07c0*/  FFMA R12, R27, R9.reuse, R8 ;  /* 0x000000091b0c7223 */ /* 0x0a0fe20000000008 */
[----:B---3--:R-:W-:Y:S01]  /*07d0*/  FFMA R28, R19, R9, R28 ;  /* 0x00000009131c7223 */ /* 0x008fe2000000001c */
[----:B------:R-:W-:Y:S01]  /*07e0*/  FFMA R8, R29, R10, R20 ;  /* 0x0000000a1d087223 */ /* 0x000fe20000000014 */
[----:B------:R-:W-:Y:S01]  /*07f0*/  FFMA R23, R11, R14, R24 ;  /* 0x0000000e0b177223 */ /* 0x000fe20000000018 */
[----:B------:R-:W-:Y:S01]  /*0800*/  IADD3 R4, PT, PT, R4, 0x80, RZ ;  /* 0x0000008004047810 */ /* 0x000fe20007ffe0ff */
[----:B------:R-:W-:Y:S01]  /*0810*/  UIADD3 UR11, UPT, UPT, UR11, 0x80, URZ ;  /* 0x000000800b0b7890 */ /* 0x000fe2000fffe0ff */
[----:B----4-:R-:W-:-:S04]  /*0820*/  FFMA R25, R25, R10, R12 ;  /* 0x0000000a19197223 */ /* 0x010fc8000000000c */
[----:B------:R-:W-:Y:S01]  /*0830*/  FFMA R25, R11, R18, R25 ;  /* 0x000000120b197223 */ /* 0x000fe20000000019 */
[----:B--2---:R-:W-:Y:S01]  /*0840*/  FFMA R27, R15, R10, R28 ;  /* 0x0000000a0f1b7223 */ /* 0x004fe2000000001c */
[----:B------:R-:W-:-:S03]  /*0850*/  FFMA R15, R11, R26, R8 ;  /* 0x0000001a0b0f7223 */ /* 0x000fc60000000008 */
[----:B------:R-:W-:Y:S01]  /*0860*/  FFMA R27, R11, R22, R27 ;  /* 0x000000160b1b7223 */ /* 0x000fe2000000001b */
[----:B------:R-:W-:Y:S06]  /*0870*/  BRA.U !UP0, `(.L_x_1) ;  /* 0xfffffff908847547 */ /* 0x000fec000b83ffff */
.L_x_0:
[----:B----4-:R-:W-:Y:S02]  /*0880*/  SHF.R.U32.HI R6, RZ, 0x2, R2 ;  /* 0x00000002ff067819 */ /* 0x010fe40000011602 */
[----:B------:R-:W-:Y:S02]  /*0890*/  MOV R9, 0x400 ;  /* 0x0000040000097802 */ /* 0x000fe40000000f00 */
[----:B------:R-:W-:Y:S02]  /*08a0*/  LOP3.LUT R4, R2, 0x1f, RZ, 0xc0, !PT ;  /* 0x0000001f02047812 */ /* 0x000fe400078ec0ff */
[----:B------:R-:W-:Y:S02]  /*08b0*/  LOP3.LUT R11, R6, 0xf8, RZ, 0xc0, !PT ;  /* 0x000000f8060b7812 */ /* 0x000fe400078ec0ff */
[----:B------:R-:W-:Y:S02]  /*08c0*/  IADD3 R9, PT, PT, R9, 0x200, RZ ;  /* 0x0000020009097810 */ /* 0x000fe40007ffe0ff */
[----:B------:R-:W-:Y:S01]  /*08d0*/  ISETP.GT.U32.AND P0, PT, R2, 0xf, PT ;  /* 0x0000000f0200780c */ /* 0x000fe20003f04070 */
[----:B------:R-:W-:Y:S01]  /*08e0*/  IMAD R4, R11, 0x21, R4 ;  /* 0x000000210b047824 */ /* 0x000fe200078e0204 */
[----:B---3--:R-:W-:-:S04]  /*08f0*/  LEA R9, R0, R9, 0x18 ;  /* 0x0000000900097211 */ /* 0x008fc800078ec0ff */
[-C--:B------:R-:W-:Y:S01]  /*0900*/  LEA R4, R4, R9.reuse, 0x2 ;  /* 0x0000000904047211 */ /* 0x080fe200078e10ff */
[----:B------:R-:W-:Y:S01]  /*0910*/  IMAD R0, R6, 0x24, R9 ;  /* 0x0000002406007824 */ /* 0x000fe200078e0209 */
[----:B------:R-:W-:-:S03]  /*0920*/  LEA R9, R2, R9, 0x2 ;  /* 0x0000000902097211 */ /* 0x000fc600078e10ff */
[----:B------:R-:W-:Y:S04]  /*0930*/  STS [R4], R15 ;  /* 0x0000000f04007388 */ /* 0x000fe80000000800 */
[----:B------:R-:W-:Y:S04]  /*0940*/  STS [R4+0x84], R5 ;  /* 0x0000840504007388 */ /* 0x000fe80000000800 */
[----:B------:R-:W-:Y:S04]  /*0950*/  STS [R4+0x108], R13 ;  /* 0x0001080d04007388 */ /* 0x000fe80000000800 */
[----:B------:R-:W-:Y:S04]  /*0960*/  STS [R4+0x18c], R23 ;  /* 0x00018c1704007388 */ /* 0x000fe80000000800 */
[----:B------:R-:W-:Y:S04]  /*0970*/  STS [R4+0x210], R7 ;  /* 0x0002100704007388 */ /* 0x000fe80000000800 */
[----:B------:R-:W-:Y:S04]  /*0980*/  STS [R4+0x294], R27 ;  /* 0x0002941b04007388 */ /* 0x000fe80000000800 */
[----:B------:R-:W-:Y:S04]  /*0990*/  STS [R4+0x318], R3 ;  /* 0x0003180304007388 */ /* 0x000fe80000000800 */
[----:B------:R-:W-:Y:S01]  /*09a0*/  STS [R4+0x39c], R25 ;  /* 0x00039c1904007388 */ /* 0x000fe20000000800 */
[----:B------:R-:W-:Y:S06]  /*09b0*/  BAR.SYNC.DEFER_BLOCKING 0x0 ;  /* 0x0000000000007b1d */ /* 0x000fec0000010000 */
[----:B------:R-:W0:Y:S04]  /*09c0*/  LDS R6, [R0] ;  /* 0x0000000000067984 */ /* 0x000e280000000800 */
[----:B------:R-:W1:Y:S04]  /*09d0*/  LDS R11, [R0+0x4] ;  /* 0x00000400000b7984 */ /* 0x000e680000000800 */
[----:B------:R-:W2:Y:S04]  /*09e0*/  LDS R5, [R0+0x8] ;  /* 0x0000080000057984 */ /* 0x000ea80000000800 */
[----:B------:R-:W3:Y:S04]  /*09f0*/  LDS R8, [R0+0xc] ;  /* 0x00000c0000087984 */ /* 0x000ee80000000800 */
[----:B------:R-:W4:Y:S04]  /*0a00*/  LDS R10, [R0+0x10] ;  /* 0x00001000000a7984 */ /* 0x000f280000000800 */
[----:B------:R-:W5:Y:S04]  /*0a10*/  LDS R12, [R0+0x14] ;  /* 0x00001400000c7984 */ /* 0x000f680000000800 */
[----:B------:R-:W5:Y:S04]  /*0a20*/  LDS R14, [R0+0x18] ;  /* 0x00001800000e7984 */ /* 0x000f680000000800 */
[----:B------:R-:W5:Y:S01]  /*0a30*/  LDS R16, [R0+0x1c] ;  /* 0x00001c0000107984 */ /* 0x000f620000000800 */
[----:B0-----:R-:W-:-:S04]  /*0a40*/  FADD R6, RZ, R6 ;  /* 0x00000006ff067221 */ /* 0x001fc80000000000 */
[----:B-1----:R-:W-:-:S04]  /*0a50*/  FADD R6, R6, R11 ;  /* 0x0000000b06067221 */ /* 0x002fc80000000000 */
[----:B--2---:R-:W-:-:S04]  /*0a60*/  FADD R5, R6, R5 ;  /* 0x0000000506057221 */ /* 0x004fc80000000000 */
[----:B---3--:R-:W-:-:S04]  /*0a70*/  FADD R5, R5, R8 ;  /* 0x0000000805057221 */ /* 0x008fc80000000000 */
[----:B----4-:R-:W-:-:S04]  /*0a80*/  FADD R5, R5, R10 ;  /* 0x0000000a05057221 */ /* 0x010fc80000000000 */
[----:B-----5:R-:W-:-:S04]  /*0a90*/  FADD R5, R5, R12 ;  /* 0x0000000c05057221 */ /* 0x020fc80000000000 */
[----:B------:R-:W-:-:S04]  /*0aa0*/  FADD R5, R5, R14 ;  /* 0x0000000e05057221 */ /* 0x000fc80000000000 */
[----:B------:R-:W-:-:S05]  /*0ab0*/  FADD R5, R5, R16 ;  /* 0x0000001005057221 */ /* 0x000fca0000000000 */
[----:B------:R0:W-:Y:S01]  /*0ac0*/  STS [R9], R5 ;  /* 0x0000000509007388 */ /* 0x0001e20000000800 */
[----:B------:R-:W-:Y:S06]  /*0ad0*/  BAR.SYNC.DEFER_BLOCKING 0x0 ;  /* 0x0000000000007b1d */ /* 0x000fec0000010000 */
[----:B------:R-:W-:Y:S05]  /*0ae0*/  @P0 EXIT ;  /* 0x000000000000094d */ /* 0x000fea0003800000 */
[----:B0-----:R-:W-:Y:S01]  /*0af0*/  IMAD R9, R2, 0xc, R9 ;  /* 0x0000000c02097824 */ /* 0x001fe200078e0209 */
[----:B------:R-:W0:Y:S01]  /*0b00*/  S2R R13, SR_CTAID.X ;  /* 0x00000000000d7919 */ /* 0x000e220000002500 */
[----:B------:R-:W1:Y:S03]  /*0b10*/  LDC.64 R4, c[0x0][0x390] ;  /* 0x0000e400ff047b82 */ /* 0x000e660000000a00 */
[----:B------:R-:W2:Y:S04]  /*0b20*/  LDS R0, [R9] ;  /* 0x0000000009007984 */ /* 0x000ea80000000800 */
[----:B------:R-:W3:Y:S04]  /*0b30*/  LDS R3, [R9+0x4] ;  /* 0x0000040009037984 */ /* 0x000ee80000000800 */
[----:B------:R-:W4:Y:S04]  /*0b40*/  LDS R7, [R9+0x8] ;  /* 0x0000080009077984 */ /* 0x000f280000000800 */
[----:B------:R-:W5:Y:S01]  /*0b50*/  LDS R11, [R9+0xc] ;  /* 0x00000c00090b7984 */ /* 0x000f620000000800 */
[----:B--2---:R-:W-:-:S04]  /*0b60*/  FADD R0, RZ, R0 ;  /* 0x00000000ff007221 */ /* 0x004fc80000000000 */
[----:B---3--:R-:W-:Y:S01]  /*0b70*/  FADD R0, R0, R3 ;  /* 0x0000000300007221 */ /* 0x008fe20000000000 */
[----:B0-----:R-:W-:-:S03]  /*0b80*/  LEA R3, R13, R2, 0x4 ;  /* 0x000000020d037211 */ /* 0x001fc600078e20ff */
[----:B----4-:R-:W-:Y:S02]  /*0b90*/  FADD R0, R0, R7 ;  /* 0x0000000700007221 */ /* 0x010fe40000000000 */
[----:B-1----:R-:W-:-:S04]  /*0ba0*/  IMAD.WIDE R2, R3, 0x4, R4 ;  /* 0x0000000403027825 */ /* 0x002fc800078e0204 */
[----:B-----5:R-:W-:-:S05]  /*0bb0*/  FADD R11, R0, R11 ;  /* 0x0000000b000b7221 */ /* 0x020fca0000000000 */
[----:B------:R-:W-:Y:S01]  /*0bc0*/  STG.E desc[UR16][R2.64], R11 ;  /* 0x0000000b02007986 */ /* 0x000fe2000c101910 */
[----:B------:R-:W-:Y:S05]  /*0bd0*/  EXIT ;  /* 0x000000000000794d */ /* 0x000fea0003800000 */
.L_x_2:
[----:B------:R-:W-:-:S00]  /*0be0*/  BRA `(.L_x_2) ;  /* 0xfffffffc00fc7947 */ /* 0x000fc0000383ffff */
[----:B------:R-:W-:-:S00]  /*0bf0*/  NOP ;  /* 0x0000000000007918 */ /* 0x000fc00000000000 */
        /* <DEDUP_REMOVED lines=8> */
.L_x_40:


//--------------------- .text._Z24sgemv_direct_64x1_t8x4x1PKfS0_Pfiii --------------------------
	.section	.text._Z24sgemv_direct_64x1_t8x4x1PKfS0_Pfiii,"ax",@progbits
	.align	128
        .global         _Z24sgemv_direct_64x1_t8x4x1PKfS0_Pfiii
        .type           _Z24sgemv_direct_64x1_t8x4x1PKfS0_Pfiii,@function
        .size           _Z24sgemv_direct_64x1_t8x4x1PKfS0_Pfiii,(.L_x_41 - _Z24sgemv_direct_64x1_t8x4x1PKfS0_Pfiii)
        .other          _Z24sgemv_direct_64x1_t8x4x1PKfS0_Pfiii,@"STO_CUDA_ENTRY STV_DEFAULT"
_Z24sgemv_direct_64x1_t8x4x1PKfS0_Pfiii:
.text._Z24sgemv_direct_64x1_t8x4x1PKfS0_Pfiii:
[----:B------:R-:W-:Y:S01]  /*0000*/  LDC R1, c[0x0][0x37c] ;  /* 0x0000df00ff017b82 */ /* 0x000fe20000000800 */
[----:B------:R-:W0:Y:S01]  /*0010*/  S2R R4, SR_TID.X ;  /* 0x0000000000047919 */ /* 0x000e220000002100 */
[----:B------:R-:W1:Y:S06]  /*0020*/  LDCU UR14, c[0x0][0x39c] ;  /* 0x00007380ff0e77ac */ /* 0x000e6c0008000800 */
[----:B------:R-:W2:Y:S01]  /*0030*/  S2UR UR8, SR_CTAID.X ;  /* 0x00000000000879c3 */ /* 0x000ea20000002500 */
[----:B------:R-:W-:Y:S01]  /*0040*/  HFMA2 R17, -RZ, RZ, 0, 0 ;  /* 0x00000000ff117431 */ /* 0x000fe200000001ff */
[----:B------:R-:W-:Y:S01]  /*0050*/  MOV R5, RZ ;  /* 0x000000ff00057202 */ /* 0x000fe20000000f00 */
[----:B------:R-:W-:Y:S01]  /*0060*/  HFMA2 R29, -RZ, RZ, 0, 0 ;  /* 0x00000000ff1d7431 */ /* 0x000fe200000001ff */
[----:B------:R-:W-:Y:S01]  /*0070*/  MOV R11, RZ ;  /* 0x000000ff000b7202 */ /* 0x000fe20000000f00 */
[----:B------:R-:W-:Y:S01]  /*0080*/  HFMA2 R9, -RZ, RZ, 0, 0 ;  /* 0x00000000ff097431 */ /* 0x000fe200000001ff */
[----:B------:R-:W-:-:S02]  /*0090*/  CS2R R6, SRZ ;  /* 0x0000000000067805 */ /* 0x000fc4000001ff00 */
[----:B------:R-:W-:Y:S01]  /*00a0*/  MOV R3, RZ ;  /* 0x000000ff00037202 */ /* 0x000fe20000000f00 */
[----:B------:R-:W3:Y:S01]  /*00b0*/  LDCU.64 UR12, c[0x0][0x358] ;  /* 0x00006b00ff0c77ac */ /* 0x000ee20008000a00 */
[----:B-1----:R-:W-:Y:S01]  /*00c0*/  UISETP.GE.AND UP0, UPT, UR14, 0x1, UPT ;  /* 0x000000010e00788c */ /* 0x002fe2000bf06270 */
[----:B0-----:R-:W-:-:S08]  /*00d0*/  LOP3.LUT R0, R4, 0x3f8, RZ, 0xc0, !PT ;  /* 0x000003f804007812 */ /* 0x001fd000078ec0ff */
[----:B--2---:R-:W-:Y:S05]  /*00e0*/  BRA.U !UP0, `(.L_x_3) ;  /* 0x0000000508b07547 */ /* 0x004fea000b800000 */
[----:B------:R-:W0:Y:S01]  /*00f0*/  S2R R13, SR_CTAID.X ;  /* 0x00000000000d7919 */ /* 0x000e220000002500 */
[----:B------:R-:W1:Y:S01]  /*0100*/  S2UR UR5, SR_CgaCtaId ;  /* 0x00000000000579c3 */ /* 0x000e620000008800 */
[----:B------:R-:W2:Y:S01]  /*0110*/  LDCU.128 UR16, c[0x0][0x380] ;  /* 0x00007000ff1077ac */ /* 0x000ea20008000c00 */
[C---:B------:R-:W-:Y:S02]  /*0120*/  SHF.L.U32 R8, R4.reuse, 0x2, RZ ;  /* 0x0000000204087819 */ /* 0x040fe400000006ff */
[----:B------:R-:W-:Y:S01]  /*0130*/  SHF.L.U32 R4, R4, 0x4, RZ ;  /* 0x0000000404047819 */ /* 0x000fe200000006ff */
[----:B------:R-:W4:Y:S01]  /*0140*/  LDCU.64 UR10, c[0x0][0x380] ;  /* 0x00007000ff0a77ac */ /* 0x000f220008000a00 */
[----:B------:R-:W-:Y:S02]  /*0150*/  MOV R17, RZ ;  /* 0x000000ff00117202 */ /* 0x000fe40000000f00 */
[----:B------:R-:W5:Y:S01]  /*0160*/  LDC R2, c[0x0][0x3a0] ;  /* 0x0000e800ff027b82 */ /* 0x000f620000000800 */
[----:B------:R-:W-:Y:S01]  /*0170*/  UMOV UR4, 0x400 ;  /* 0x0000040000047882 */ /* 0x000fe20000000000 */
[----:B------:R-:W-:-:S02]  /*0180*/  LOP3.LUT R4, R4, 0x70, RZ, 0xc0, !PT ;  /* 0x0000007004047812 */ /* 0x000fc400078ec0ff */
[----:B--2---:R-:W-:Y:S01]  /*0190*/  MOV R20, UR16 ;  /* 0x0000001000147c02 */ /* 0x004fe20008000f00 */
[----:B------:R-:W-:Y:S01]  /*01a0*/  UIMAD.WIDE.U32 UR6, UR8, 0x4, UR18 ;  /* 0x00000004080678a5 */ /* 0x000fe2000f8e0012 */
[----:B------:R-:W-:Y:S01]  /*01b0*/  MOV R21, UR17 ;  /* 0x0000001100157c02 */ /* 0x000fe20008000f00 */
[----:B----4-:R-:W-:Y:S02]  /*01c0*/  UIADD3 UR9, UP0, UPT, UR10, 0x8, URZ ;  /* 0x000000080a097890 */ /* 0x010fe4000ff1e0ff */
[----:B-1----:R-:W-:Y:S02]  /*01d0*/  ULEA UR5, UR5, UR4, 0x18 ;  /* 0x0000000405057291 */ /* 0x002fe4000f8ec0ff */
[----:B------:R-:W-:Y:S02]  /*01e0*/  UIADD3.X UR10, UPT, UPT, URZ, UR11, URZ, UP0, !UPT ;  /* 0x0000000bff0a7290 */ /* 0x000fe400087fe4ff */
[----:B------:R-:W-:Y:S01]  /*01f0*/  ULEA UR8, UR8, UR5, 0x2 ;  /* 0x0000000508087291 */ /* 0x000fe2000f8e10ff */
[----:B0-----:R-:W-:Y:S01]  /*0200*/  LEA R13, R13, R0, 0x6 ;  /* 0x000000000d0d7211 */ /* 0x001fe200078e30ff */
[----:B-----5:R-:W-:Y:S01]  /*0210*/  IMAD.WIDE R22, R2, 0x1c, R20 ;  /* 0x0000001c02167825 */ /* 0x020fe200078e0214 */
[----:B------:R-:W-:Y:S01]  /*0220*/  LOP3.LUT R0, R8, 0x1c, RZ, 0xe2, !PT ;  /* 0x0000001c08007812 */ /* 0x000fe200078ee2ff */
[----:B------:R-:W-:-:S02]  /*0230*/  UMOV UR4, URZ ;  /* 0x000000ff00047c82 */ /* 0x000fc40008000000 */
[----:B------:R-:W-:-:S04]  /*0240*/  IMAD.WIDE R20, R2, 0x18, R20 ;  /* 0x0000001802147825 */ /* 0x000fc800078e0214 */
[----:B------:R-:W-:-:S07]  /*0250*/  IMAD R0, R13, R2, R0 ;  /* 0x000000020d007224 */ /* 0x000fce00078e0200 */
.L_x_4:
[----:B------:R-:W-:Y:S02]  /*0260*/  MOV R26, UR6 ;  /* 0x00000006001a7c02 */ /* 0x000fe40008000f00 */
[----:B------:R-:W-:-:S05]  /*0270*/  MOV R27, UR7 ;  /* 0x00000007001b7c02 */ /* 0x000fca0008000f00 */
[----:B---3--:R-:W2:Y:S01]  /*0280*/  LDG.E R26, desc[UR12][R26.64] ;  /* 0x0000000c1a1a7981 */ /* 0x008ea2000c1e1900 */
[----:B------:R-:W-:-:S05]  /*0290*/  IMAD.WIDE R18, R0, 0x4, R20 ;  /* 0x0000000400127825 */ /* 0x000fca00078e0214 */
[----:B------:R-:W3:Y:S01]  /*02a0*/  LDG.E R16, desc[UR12][R18.64] ;  /* 0x0000000c12107981 */ /* 0x000ee2000c1e1900 */
[----:B------:R-:W-:Y:S02]  /*02b0*/  MOV R24, UR9 ;  /* 0x0000000900187c02 */ /* 0x000fe40008000f00 */
[----:B------:R-:W-:Y:S01]  /*02c0*/  MOV R25, UR10 ;  /* 0x0000000a00197c02 */ /* 0x000fe20008000f00 */
[----:B------:R-:W4:Y:S02]  /*02d0*/  LDG.E R8, desc[UR12][R18.64+0x4] ;  /* 0x0000040c12087981 */ /* 0x000f24000c1e1900 */
[----:B------:R-:W-:Y:S02]  /*02e0*/  IMAD.WIDE R24, R0, 0x4, R24 ;  /* 0x0000000400187825 */ /* 0x000fe400078e0218 */
[----:B------:R-:W5:Y:S04]  /*02f0*/  LDG.E R10, desc[UR12][R18.64+0x8] ;  /* 0x0000080c120a7981 */ /* 0x000f68000c1e1900 */
[----:B------:R-:W5:Y:S04]  /*0300*/  LDG.E R28, desc[UR12][R18.64+0xc] ;  /* 0x00000c0c121c7981 */ /* 0x000f68000c1e1900 */
[----:B--2---:R0:W-:Y:S04]  /*0310*/  STS [UR8], R26 ;  /* 0x0000001aff007988 */ /* 0x0041e80008000808 */
[----:B------:R-:W3:Y:S01]  /*0320*/  LDS.128 R12, [R4+UR5] ;  /* 0x00000005040c7984 */ /* 0x000ee20008000c00 */
[----:B0-----:R-:W-:-:S05]  /*0330*/  IMAD.WIDE R26, R2, 0x4, R24 ;  /* 0x00000004021a7825 */ /* 0x001fca00078e0218 */
[----:B------:R-:W2:Y:S01]  /*0340*/  LDG.E R18, desc[UR12][R26.64+-0x8] ;  /* 0xfffff80c1a127981 */ /* 0x000ea2000c1e1900 */
[----:B---3--:R-:W-:-:S03]  /*0350*/  FFMA R5, R16, R12, R5 ;  /* 0x0000000c10057223 */ /* 0x008fc60000000005 */
[----:B------:R-:W3:Y:S01]  /*0360*/  LDG.E R16, desc[UR12][R26.64+-0x4] ;  /* 0xfffffc0c1a107981 */ /* 0x000ee2000c1e1900 */
[----:B----4-:R-:W-:-:S03]  /*0370*/  FFMA R5, R8, R13, R5 ;  /* 0x0000000d08057223 */ /* 0x010fc60000000005 */
[----:B------:R-:W4:Y:S01]  /*0380*/  LDG.E R8, desc[UR12][R26.64] ;  /* 0x0000000c1a087981 */ /* 0x000f22000c1e1900 */
[----:B-----5:R-:W-:-:S04]  /*0390*/  FFMA R10, R10, R14, R5 ;  /* 0x0000000e0a0a7223 */ /* 0x020fc80000000005 */
[----:B------:R-:W-:Y:S02]  /*03a0*/  FFMA R5, R15, R28, R10 ;  /* 0x0000001c0f057223 */ /* 0x000fe4000000000a */
[----:B------:R-:W5:Y:S01]  /*03b0*/  LDG.E R10, desc[UR12][R26.64+0x4] ;  /* 0x0000040c1a0a7981 */ /* 0x000f62000c1e1900 */
[----:B--2---:R-:W-:Y:S01]  /*03c0*/  FFMA R3, R18, R12, R3 ;  /* 0x0000000c12037223 */ /* 0x004fe20000000003 */
[----:B------:R-:W-:-:S05]  /*03d0*/  IMAD.WIDE R18, R2, 0x8, R24 ;  /* 0x0000000802127825 */ /* 0x000fca00078e0218 */
[----:B------:R-:W2:Y:S04]  /*03e0*/  LDG.E R26, desc[UR12][R18.64+-0x8] ;  /* 0xfffff80c121a7981 */ /* 0x000ea8000c1e1900 */
[----:B------:R-:W2:Y:S01]  /*03f0*/  LDG.E R28, desc[UR12][R18.64] ;  /* 0x0000000c121c7981 */ /* 0x000ea2000c1e1900 */
[----:B---3--:R-:W-:-:S03]  /*0400*/  FFMA R3, R16, R13, R3 ;  /* 0x0000000d10037223 */ /* 0x008fc60000000003 */
[----:B------:R-:W3:Y:S01]  /*0410*/  LDG.E R16, desc[UR12][R18.64+-0x4] ;  /* 0xfffffc0c12107981 */ /* 0x000ee2000c1e1900 */
[----:B----4-:R-:W-:-:S04]  /*0420*/  FFMA R8, R8, R14, R3 ;  /* 0x0000000e08087223 */ /* 0x010fc80000000003 */
[----:B-----5:R-:W-:Y:S02]  /*0430*/  FFMA R3, R15, R10, R8 ;  /* 0x0000000a0f037223 */ /* 0x020fe40000000008 */
[----:B------:R0:W4:Y:S01]  /*0440*/  LDG.E R10, desc[UR12][R18.64+0x4] ;  /* 0x0000040c120a7981 */ /* 0x000122000c1e1900 */
[----:B--2---:R-:W-:Y:S01]  /*0450*/  FFMA R27, R26, R12, R9 ;  /* 0x0000000c1a1b7223 */ /* 0x004fe20000000009 */
[----:B------:R-:W-:-:S05]  /*0460*/  IMAD.WIDE R8, R2, 0xc, R24 ;  /* 0x0000000c02087825 */ /* 0x000fca00078e0218 */
[----:B------:R-:W2:Y:S01]  /*0470*/  LDG.E R26, desc[UR12][R8.64+-0x4] ;  /* 0xfffffc0c081a7981 */ /* 0x000ea2000c1e1900 */
[----:B---3--:R-:W-:-:S03]  /*0480*/  FFMA R27, R16, R13, R27 ;  /* 0x0000000d101b7223 */ /* 0x008fc6000000001b */
[----:B------:R-:W0:Y:S01]  /*0490*/  LDG.E R16, desc[UR12][R8.64+-0x8] ;  /* 0xfffff80c08107981 */ /* 0x000e22000c1e1900 */
[----:B------:R-:W-:Y:S01]  /*04a0*/  FFMA R28, R28, R14, R27 ;  /* 0x0000000e1c1c7223 */ /* 0x000fe2000000001b */
[----:B0-----:R-:W-:Y:S02]  /*04b0*/  FFMA R19, R16, R12, R7 ;  /* 0x0000000c10137223 */ /* 0x001fe40000000007 */
[----:B------:R-:W3:Y:S02]  /*04c0*/  LDG.E R7, desc[UR12][R8.64] ;  /* 0x0000000c08077981 */ /* 0x000ee4000c1e1900 */
[----:B--2---:R-:W-:Y:S01]  /*04d0*/  FFMA R26, R26, R13, R19 ;  /* 0x0000000d1a1a7223 */ /* 0x004fe20000000013 */
[----:B------:R-:W-:Y:S01]  /*04e0*/  IMAD.WIDE R18, R2, 0x10, R24 ;  /* 0x0000001002127825 */ /* 0x000fe200078e0218 */
[----:B------:R-:W2:Y:S04]  /*04f0*/  LDG.E R16, desc[UR12][R8.64+0x4] ;  /* 0x0000040c08107981 */ /* 0x000ea8000c1e1900 */
[----:B------:R-:W5:Y:S04]  /*0500*/  LDG.E R27, desc[UR12][R18.64+-0x8] ;  /* 0xfffff80c121b7981 */ /* 0x000f68000c1e1900 */
[----:B------:R-:W4:Y:S04]  /*0510*/  LDG.E R9, desc[UR12][R24.64+-0x8] ;  /* 0xfffff80c18097981 */ /* 0x000f28000c1e1900 */
[----:B------:R-:W2:Y:S01]  /*0520*/  LDG.E R8, desc[UR12][R24.64+-0x4] ;  /* 0xfffffc0c18087981 */ /* 0x000ea2000c1e1900 */
[----:B---3--:R-:W-:Y:S01]  /*0530*/  FFMA R7, R7, R14, R26 ;  /* 0x0000000e07077223 */ /* 0x008fe2000000001a */
[----:B-----5:R-:W-:-:S02]  /*0540*/  FFMA R26, R27, R12, R11 ;  /* 0x0000000c1b1a7223 */ /* 0x020fc4000000000b */
[----:B------:R-:W3:Y:S04]  /*0550*/  LDG.E R11, desc[UR12][R18.64+-0x4] ;  /* 0xfffffc0c120b7981 */ /* 0x000ee8000c1e1900 */
[----:B------:R-:W5:Y:S01]  /*0560*/  LDG.E R27, desc[UR12][R18.64] ;  /* 0x0000000c121b7981 */ /* 0x000f62000c1e1900 */
[----:B---3--:R-:W-:-:S03]  /*0570*/  FFMA R11, R11, R13, R26 ;  /* 0x0000000d0b0b7223 */ /* 0x008fc6000000001a */
[----:B------:R0:W3:Y:S01]  /*0580*/  LDG.E R26, desc[UR12][R18.64+0x4] ;  /* 0x0000040c121a7981 */ /* 0x0000e2000c1e1900 */
[----:B-----5:R-:W-:Y:S01]  /*0590*/  FFMA R11, R27, R14, R11 ;  /* 0x0000000e1b0b7223 */ /* 0x020fe2000000000b */
[----:B----4-:R-:W-:Y:S01]  /*05a0*/  FFMA R27, R9, R12, R6 ;  /* 0x0000000c091b7223 */ /* 0x010fe20000000006 */
[----:B--2---:R-:W-:-:S03]  /*05b0*/  FFMA R7, R15, R16, R7 ;  /* 0x000000100f077223 */ /* 0x004fc60000000007 */
[----:B------:R-:W-:Y:S01]  /*05c0*/  FFMA R6, R8, R13, R27 ;  /* 0x0000000d08067223 */ /* 0x000fe2000000001b */
[----:B0-----:R-:W-:-:S04]  /*05d0*/  IMAD.WIDE R18, R2, 0x14, R24 ;  /* 0x0000001402127825 */ /* 0x001fc800078e0218 */
[C---:B------:R-:W-:Y:S01]  /*05e0*/  FFMA R9, R15.reuse, R10, R28 ;  /* 0x0000000a0f097223 */ /* 0x040fe2000000001c */
[----:B------:R0:W2:Y:S04]  /*05f0*/  LDG.E R8, desc[UR12][R24.64+0x4] ;  /* 0x0000040c18087981 */ /* 0x0000a8000c1e1900 */
[----:B------:R-:W4:Y:S04]  /*0600*/  LDG.E R16, desc[UR12][R18.64+-0x8] ;  /* 0xfffff80c12107981 */ /* 0x000f28000c1e1900 */
[----:B------:R-:W5:Y:S04]  /*0610*/  LDG.E R10, desc[UR12][R24.64] ;  /* 0x0000000c180a7981 */ /* 0x000f68000c1e1900 */
[----:B------:R-:W2:Y:S04]  /*0620*/  LDG.E R24, desc[UR12][R18.64+-0x4] ;  /* 0xfffffc0c12187981 */ /* 0x000ea8000c1e1900 */
[----:B------:R-:W0:Y:S01]  /*0630*/  LDG.E R25, desc[UR12][R18.64] ;  /* 0x0000000c12197981 */ /* 0x000e22000c1e1900 */
[----:B---3--:R-:W-:Y:S01]  /*0640*/  FFMA R11, R15, R26, R11 ;  /* 0x0000001a0f0b7223 */ /* 0x008fe2000000000b */
[----:B------:R-:W-:-:S05]  /*0650*/  IMAD.WIDE R26, R0, 0x4, R22 ;  /* 0x00000004001a7825 */ /* 0x000fca00078e0216 */
[----:B------:R-:W3:Y:S01]  /*0660*/  LDG.E R28, desc[UR12][R26.64] ;  /* 0x0000000c1a1c7981 */ /* 0x000ee2000c1e1900 */
[----:B----4-:R-:W-:-:S03]  /*0670*/  FFMA R16, R16, R12, R29 ;  /* 0x0000000c10107223 */ /* 0x010fc6000000001d */
[----:B------:R-:W4:Y:S01]  /*0680*/  LDG.E R29, desc[UR12][R26.64+0x4] ;  /* 0x0000040c1a1d7981 */ /* 0x000f22000c1e1900 */
[----:B-----5:R-:W-:-:S03]  /*0690*/  FFMA R6, R10, R14, R6 ;  /* 0x0000000e0a067223 */ /* 0x020fc60000000006 */
[----:B------:R-:W5:Y:S01]  /*06a0*/  LDG.E R10, desc[UR12][R18.64+0x4] ;  /* 0x0000040c120a7981 */ /* 0x000f62000c1e1900 */
[----:B---3--:R-:W-:-:S03]  /*06b0*/  FFMA R12, R28, R12, R17 ;  /* 0x0000000c1c0c7223 */ /* 0x008fc60000000011 */
[----:B------:R-:W3:Y:S04]  /*06c0*/  LDG.E R17, desc[UR12][R26.64+0x8] ;  /* 0x0000080c1a117981 */ /* 0x000ee8000c1e1900 */
[----:B------:R-:W3:Y:S01]  /*06d0*/  LDG.E R28, desc[UR12][R26.64+0xc] ;  /* 0x00000c0c1a1c7981 */ /* 0x000ee2000c1e1900 */
[----:B------:R-:W-:Y:S02]  /*06e0*/  UIADD3 UR6, UP0, UPT, UR6, 0x80, URZ ;  /* 0x0000008006067890 */ /* 0x000fe4000ff1e0ff */
[----:B------:R-:W-:Y:S02]  /*06f0*/  UIADD3 UR4, UPT, UPT, UR4, 0x20, URZ ;  /* 0x0000002004047890 */ /* 0x000fe4000fffe0ff */
[----:B------:R-:W-:Y:S02]  /*0700*/  UIADD3.X UR7, UPT, UPT, URZ, UR7, URZ, UP0, !UPT ;  /* 0x00000007ff077290 */ /* 0x000fe400087fe4ff */
[----:B------:R-:W-:Y:S01]  /*0710*/  UISETP.GE.AND UP0, UPT, UR4, UR14, UPT ;  /* 0x0000000e0400728c */ /* 0x000fe2000bf06270 */
[-C--:B----4-:R-:W-:Y:S01]  /*0720*/  FFMA R12, R29, R13.reuse, R12 ;  /* 0x0000000d1d0c7223 */ /* 0x090fe2000000000c */
[----:B--2---:R-:W-:-:S04]  /*0730*/  FFMA R16, R24, R13, R16 ;  /* 0x0000000d18107223 */ /* 0x004fc80000000010 */
[----:B0-----:R-:W-:Y:S01]  /*0740*/  FFMA R25, R25, R14, R16 ;  /* 0x0000000e19197223 */ /* 0x001fe20000000010 */
[C---:B------:R-:W-:Y:S01]  /*0750*/  FFMA R6, R15.reuse, R8, R6 ;  /* 0x000000080f067223 */ /* 0x040fe20000000006 */
[----:B------:R-:W-:Y:S02]  /*0760*/  IADD3 R0, PT, PT, R0, 0x20, RZ ;  /* 0x0000002000007810 */ /* 0x000fe40007ffe0ff */
[----:B-----5:R-:W-:Y:S01]  /*0770*/  FFMA R29, R15, R10, R25 ;  /* 0x0000000a0f1d7223 */ /* 0x020fe20000000019 */
[----:B---3--:R-:W-:-:S04]  /*0780*/  FFMA R17, R17, R14, R12 ;  /* 0x0000000e11117223 */ /* 0x008fc8000000000c */
[----:B------:R-:W-:Y:S01]  /*0790*/  FFMA R17, R15, R28, R17 ;  /* 0x0000001c0f117223 */ /* 0x000fe20000000011 */
[----:B------:R-:W-:Y:S06]  /*07a0*/  BRA.U !UP0, `(.L_x_4) ;  /* 0xfffffff908ac7547 */ /* 0x000fec000b83ffff */
.L_x_3:
[----:B------:R-:W0:Y:S01]  /*07b0*/  S2R R0, SR_TID.X ;  /* 0x0000000000007919 */ /* 0x000e220000002100 */
[----:B------:R-:W-:Y:S01]  /*07c0*/  MOV R4, 0x400 ;  /* 0x0000040000047802 */ /* 0x000fe20000000f00 */
[----:B------:R-:W1:Y:S03]  /*07d0*/  S2R R13, SR_CgaCtaId ;  /* 0x00000000000d7919 */ /* 0x000e660000008800 */
[----:B------:R-:W-:Y:S02]  /*07e0*/  IADD3 R4, PT, PT, R4, 0x80, RZ ;  /* 0x0000008004047810 */ /* 0x000fe40007ffe0ff */
[C---:B0-----:R-:W-:Y:S02]  /*07f0*/  LOP3.LUT R15, R0.reuse, 0x3f8, RZ, 0xc0, !PT ;  /* 0x000003f8000f7812 */ /* 0x041fe400078ec0ff */
[----:B------:R-:W-:Y:S02]  /*0800*/  LOP3.LUT R2, R0, 0x7, RZ, 0xc0, !PT ;  /* 0x0000000700027812 */ /* 0x000fe400078ec0ff */
[----:B-1----:R-:W-:-:S03]  /*0810*/  LEA R13, R13, R4, 0x18 ;  /* 0x000000040d0d7211 */ /* 0x002fc600078ec0ff */
[----:B------:R-:W-:-:S05]  /*0820*/  IMAD R2, R15, 0x9, R2 ;  /* 0x000000090f027824 */ /* 0x000fca00078e0202 */
[----:B------:R-:W-:Y:S01]  /*0830*/  LEA R2, R2, R13, 0x2 ;  /* 0x0000000d02027211 */ /* 0x000fe200078e10ff */
[----:B------:R-:W-:-:S04]  /*0840*/  IMAD R13, R0, 0x24, R13 ;  /* 0x00000024000d7824 */ /* 0x000fc800078e020d */
[----:B------:R-:W-:Y:S04]  /*0850*/  STS [R2], R6 ;  /* 0x0000000602007388 */ /* 0x000fe80000000800 */
[----:B------:R-:W-:Y:S04]  /*0860*/  STS [R2+0x24], R3 ;  /* 0x0000240302007388 */ /* 0x000fe80000000800 */
[----:B------:R-:W-:Y:S04]  /*0870*/  STS [R2+0x48], R9 ;  /* 0x0000480902007388 */ /* 0x000fe80000000800 */
[----:B------:R-:W-:Y:S04]  /*0880*/  STS [R2+0x6c], R7 ;  /* 0x00006c0702007388 */ /* 0x000fe80000000800 */
[----:B------:R-:W-:Y:S04]  /*0890*/  STS [R2+0x90], R11 ;  /* 0x0000900b02007388 */ /* 0x000fe80000000800 */
[----:B------:R-:W-:Y:S04]  /*08a0*/  STS [R2+0xb4], R29 ;  /* 0x0000b41d02007388 */ /* 0x000fe80000000800 */
[----:B------:R-:W-:Y:S04]  /*08b0*/  STS [R2+0xd8], R5 ;  /* 0x0000d80502007388 */ /* 0x000fe80000000800 */
[----:B------:R0:W-:Y:S01]  /*08c0*/  STS [R2+0xfc], R17 ;  /* 0x0000fc1102007388 */ /* 0x0001e20000000800 */
[----:B------:R-:W-:Y:S08]  /*08d0*/  BAR.SYNC.DEFER_BLOCKING 0x0 ;  /* 0x0000000000007b1d */ /* 0x000ff00000010000 */
[----:B0-----:R-:W0:Y:S01]  /*08e0*/  LDC.64 R2, c[0x0][0x390] ;  /* 0x0000e400ff027b82 */ /* 0x001e220000000a00 */
[----:B------:R-:W1:Y:S01]  /*08f0*/  S2R R5, SR_CTAID.X ;  /* 0x0000000000057919 */ /* 0x000e620000002500 */
[----:B------:R-:W2:Y:S04]  /*0900*/  LDS R4, [R13] ;  /* 0x000000000d047984 */ /* 0x000ea80000000800 */
[----:B------:R-:W4:Y:S04]  /*0910*/  LDS R15, [R13+0x4] ;  /* 0x000004000d0f7984 */ /* 0x000f280000000800 */
[----:B------:R-:W5:Y:S04]  /*0920*/  LDS R19, [R13+0x8] ;  /* 0x000008000d137984 */ /* 0x000f680000000800 */
[----:B------:R-:W3:Y:S04]  /*0930*/  LDS R9, [R13+0xc] ;  /* 0x00000c000d097984 */ /* 0x000ee80000000800 */
[----:B------:R-:W3:Y:S01]  /*0940*/  LDS R7, [R13+0x10] ;  /* 0x000010000d077984 */ /* 0x000ee20000000800 */
[----:B-1----:R-:W-:-:S03]  /*0950*/  LEA R5, R5, R0, 0x6 ;  /* 0x0000000005057211 */ /* 0x002fc600078e30ff */
[----:B------:R-:W1:Y:S02]  /*0960*/  LDS R11, [R13+0x14] ;  /* 0x000014000d0b7984 */ /* 0x000e640000000800 */
[----:B0-----:R-:W-:Y:S02]  /*0970*/  IMAD.WIDE R2, R5, 0x4, R2 ;  /* 0x0000000405027825 */ /* 0x001fe400078e0202 */
[----:B------:R-:W0:Y:S04]  /*0980*/  LDS R21, [R13+0x18] ;  /* 0x000018000d157984 */ /* 0x000e280000000800 */
[----:B------:R-:W0:Y:S01]  /*0990*/  LDS R23, [R13+0x1c] ;  /* 0x00001c000d177984 */ /* 0x000e220000000800 */
[----:B--2---:R-:W-:-:S04]  /*09a0*/  FADD R4, RZ, R4 ;  /* 0x00000004ff047221 */ /* 0x004fc80000000000 */
[----:B----4-:R-:W-:-:S04]  /*09b0*/  FADD R4, R4, R15 ;  /* 0x0000000f04047221 */ /* 0x010fc80000000000 */
[----:B-----5:R-:W-:-:S04]  /*09c0*/  FADD R4, R4, R19 ;  /* 0x0000001304047221 */ /* 0x020fc80000000000 */
[----:B---3--:R-:W-:-:S04]  /*09d0*/  FADD R4, R4, R9 ;  /* 0x0000000904047221 */ /* 0x008fc80000000000 */
[----:B------:R-:W-:-:S04]  /*09e0*/  FADD R4, R4, R7 ;  /* 0x0000000704047221 */ /* 0x000fc80000000000 */
[----:B-1----:R-:W-:-:S04]  /*09f0*/  FADD R4, R4, R11 ;  /* 0x0000000b04047221 */ /* 0x002fc80000000000 */
[----:B0-----:R-:W-:-:S04]  /*0a00*/  FADD R4, R4, R21 ;  /* 0x0000001504047221 */ /* 0x001fc80000000000 */
[----:B------:R-:W-:-:S05]  /*0a10*/  FADD R23, R4, R23 ;  /* 0x0000001704177221 */ /* 0x000fca0000000000 */
[----:B------:R-:W-:Y:S01]  /*0a20*/  STG.E desc[UR12][R2.64], R23 ;  /* 0x0000001702007986 */ /* 0x000fe2000c10190c */
[----:B------:R-:W-:Y:S05]  /*0a30*/  EXIT ;  /* 0x000000000000794d */ /* 0x000fea0003800000 */
.L_x_5:
        /* <DEDUP_REMOVED lines=12> */
.L_x_41:


//--------------------- .text._Z25sgemv_direct_64x1_t1x64x1PKfS0_Pfiii --------------------------
	.section	.text._Z25sgemv_direct_64x1_t1x64x1PKfS0_Pfiii,"ax",@progbits
	.align	128
        .global         _Z25sgemv_direct_64x1_t1x64x1PKfS0_Pfiii
        .type           _Z25sgemv_direct_64x1_t1x64x1PKfS0_Pfiii,@function
        .size           _Z25sgemv_direct_64x1_t1x64x1PKfS0_Pfiii,(.L_x_42 - _Z25sgemv_direct_64x1_t1x64x1PKfS0_Pfiii)
        .other          _Z25sgemv_direct_64x1_t1x64x1PKfS0_Pfiii,@"STO_CUDA_ENTRY STV_DEFAULT"
_Z25sgemv_direct_64x1_t1x64x1PKfS0_Pfiii:
.text._Z25sgemv_direct_64x1_t1x64x1PKfS0_Pfiii:
[----:B------:R-:W-:Y:S01]  /*0000*/  LDC R1, c[0x0][0x37c] ;  /* 0x0000df00ff017b82 */ /* 0x000fe20000000800 */
[----:B------:R-:W0:Y:S01]  /*0010*/  S2R R5, SR_CTAID.X ;  /* 0x0000000000057919 */ /* 0x000e220000002500 */
[----:B------:R-:W1:Y:S01]  /*0020*/  LDCU UR10, c[0x0][0x39c] ;  /* 0x00007380ff0a77ac */ /* 0x000e620008000800 */
[----:B------:R-:W-:Y:S01]  /*0030*/  HFMA2 R15, -RZ, RZ, 0, 0 ;  /* 0x00000000ff0f7431 */ /* 0x000fe200000001ff */
[----:B------:R-:W0:Y:S01]  /*0040*/  S2R R0, SR_TID.X ;  /* 0x0000000000007919 */ /* 0x000e220000002100 */
[----:B------:R-:W2:Y:S01]  /*0050*/  LDCU.64 UR8, c[0x0][0x358] ;  /* 0x00006b00ff0877ac */ /* 0x000ea20008000a00 */
[----:B-1----:R-:W-:Y:S01]  /*0060*/  UISETP.GE.AND UP0, UPT, UR10, 0x1, UPT ;  /* 0x000000010a00788c */ /* 0x002fe2000bf06270 */
[----:B0-----:R-:W-:-:S08]  /*0070*/  LEA R17, R5, R0, 0x6 ;  /* 0x0000000005117211 */ /* 0x001fd000078e30ff */
[----:B--2---:R-:W-:Y:S05]  /*0080*/  BRA.U !UP0, `(.L_x_6) ;  /* 0x0000001108e47547 */ /* 0x004fea000b800000 */
[----:B------:R-:W0:Y:S01]  /*0090*/  S2R R3, SR_CgaCtaId ;  /* 0x0000000000037919 */ /* 0x000e220000008800 */
[----:B------:R-:W1:Y:S01]  /*00a0*/  LDCU.64 UR6, c[0x0][0x380] ;  /* 0x00007000ff0677ac */ /* 0x000e620008000a00 */
[----:B------:R-:W-:Y:S02]  /*00b0*/  MOV R2, 0x400 ;  /* 0x0000040000027802 */ /* 0x000fe40000000f00 */
[----:B------:R-:W-:Y:S01]  /*00c0*/  MOV R15, RZ ;  /* 0x000000ff000f7202 */ /* 0x000fe20000000f00 */
[----:B------:R-:W2:Y:S01]  /*00d0*/  LDCU UR4, c[0x0][0x3a0] ;  /* 0x00007400ff0477ac */ /* 0x000ea20008000800 */
[----:B-1----:R-:W-:Y:S01]  /*00e0*/  UIADD3 UR5, UP0, UPT, UR6, 0x100, URZ ;  /* 0x0000010006057890 */ /* 0x002fe2000ff1e0ff */
[----:B--2---:R-:W-:-:S03]  /*00f0*/  IMAD R0, R17, UR4, RZ ;  /* 0x0000000411007c24 */ /* 0x004fc6000f8e02ff */
[----:B------:R-:W-:Y:S01]  /*0100*/  UIADD3.X UR6, UPT, UPT, URZ, UR7, URZ, UP0, !UPT ;  /* 0x00000007ff067290 */ /* 0x000fe200087fe4ff */
[----:B------:R-:W-:Y:S01]  /*0110*/  UMOV UR4, URZ ;  /* 0x000000ff00047c82 */ /* 0x000fe20008000000 */
[----:B0-----:R-:W-:Y:S02]  /*0120*/  LEA R2, R3, R2, 0x18 ;  /* 0x0000000203027211 */ /* 0x001fe400078ec0ff */
[C---:B------:R-:W-:Y:S02]  /*0130*/  SHF.L.U32 R3, R5.reuse, 0x1, RZ ;  /* 0x0000000105037819 */ /* 0x040fe400000006ff */
[----:B------:R-:W-:-:S07]  /*0140*/  LEA R16, R5, R2, 0x3 ;  /* 0x0000000205107211 */ /* 0x000fce00078e18ff */
.L_x_7:
[----:B------:R-:W0:Y:S02]  /*0150*/  LDC.64 R4, c[0x0][0x388] ;  /* 0x0000e200ff047b82 */ /* 0x000e240000000a00 */
[----:B0-----:R-:W-:-:S05]  /*0160*/  IMAD.WIDE.U32 R4, R3, 0x4, R4 ;  /* 0x0000000403047825 */ /* 0x001fca00078e0004 */
[----:B------:R-:W2:Y:S04]  /*0170*/  LDG.E.CONSTANT R8, desc[UR8][R4.64] ;  /* 0x0000000804087981 */ /* 0x000ea8000c1e9900 */
[----:B------:R-:W2:Y:S01]  /*0180*/  LDG.E.CONSTANT R9, desc[UR8][R4.64+0x4] ;  /* 0x0000040804097981 */ /* 0x000ea2000c1e9900 */
[----:B------:R-:W-:Y:S02]  /*0190*/  MOV R12, UR5 ;  /* 0x00000005000c7c02 */ /* 0x000fe40008000f00 */
[----:B------:R-:W-:-:S03]  /*01a0*/  MOV R13, UR6 ;  /* 0x00000006000d7c02 */ /* 0x000fc60008000f00 */
[----:B------:R-:W-:-:S05]  /*01b0*/  IMAD.WIDE R12, R0, 0x4, R12 ;  /* 0x00000004000c7825 */ /* 0x000fca00078e020c */
[----:B------:R-:W3:Y:S04]  /*01c0*/  LDG.E.CONSTANT R18, desc[UR8][R12.64+-0x100] ;  /* 0xffff00080c127981 */ /* 0x000ee8000c1e9900 */
[----:B------:R-:W4:Y:S04]  /*01d0*/  LDG.E.CONSTANT R14, desc[UR8][R12.64+-0xfc] ;  /* 0xffff04080c0e7981 */ /* 0x000f28000c1e9900 */
[----:B------:R-:W5:Y:S04]  /*01e0*/  LDG.E.CONSTANT R11, desc[UR8][R12.64+-0xf8] ;  /* 0xffff08080c0b7981 */ /* 0x000f68000c1e9900 */
        /* <DEDUP_REMOVED lines=14> */
[----:B--2---:R-:W-:Y:S04]  /*02d0*/  STS.64 [R16], R8 ;  /* 0x0000000810007388 */ /* 0x004fe80000000a00 */
[----:B------:R-:W3:Y:S02]  /*02e0*/  LDS.128 R4, [R2] ;  /* 0x0000000002047984 */ /* 0x000ee40000000c00 */
[----:B---3--:R-:W-:-:S02]  /*02f0*/  FFMA R15, R18, R4, R15 ;  /* 0x00000004120f7223 */ /* 0x008fc4000000000f */
[----:B------:R-:W2:Y:S02]  /*0300*/  LDG.E.CONSTANT R18, desc[UR8][R12.64+-0xc4] ;  /* 0xffff3c080c127981 */ /* 0x000ea4000c1e9900 */
[----:B----4-:R-:W-:Y:S02]  /*0310*/  FFMA R4, R14, R5, R15 ;  /* 0x000000050e047223 */ /* 0x010fe4000000000f */
[----:B------:R-:W3:Y:S04]  /*0320*/  LDG.E.CONSTANT R15, desc[UR8][R12.64+-0xc0] ;  /* 0xffff40080c0f7981 */ /* 0x000ee8000c1e9900 */
[----:B------:R-:W4:Y:S01]  /*0330*/  LDG.E.CONSTANT R14, desc[UR8][R12.64+-0xbc] ;  /* 0xffff44080c0e7981 */ /* 0x000f22000c1e9900 */
[----:B-----5:R-:W-:-:S04]  /*0340*/  FFMA R11, R11, R6, R4 ;  /* 0x000000060b0b7223 */ /* 0x020fc80000000004 */
[----:B------:R-:W-:Y:S02]  /*0350*/  FFMA R4, R10, R7, R11 ;  /* 0x000000070a047223 */ /* 0x000fe4000000000b */
[----:B------:R-:W0:Y:S02]  /*0360*/  LDS.128 R8, [R2+0x10] ;  /* 0x0000100002087984 */ /* 0x000e240000000c00 */
[----:B0-----:R-:W-:Y:S02]  /*0370*/  FFMA R29, R29, R8, R4 ;  /* 0x000000081d1d7223 */ /* 0x001fe40000000004 */
[----:B------:R-:W0:Y:S02]  /*0380*/  LDS.128 R4, [R2+0x20] ;  /* 0x0000200002047984 */ /* 0x000e240000000c00 */
[----:B------:R-:W-:Y:S02]  /*0390*/  FFMA R28, R28, R9, R29 ;  /* 0x000000091c1c7223 */ /* 0x000fe4000000001d */
[----:B------:R-:W5:Y:S02]  /*03a0*/  LDG.E.CONSTANT R29, desc[UR8][R12.64+-0xb0] ;  /* 0xffff50080c1d7981 */ /* 0x000f64000c1e9900 */
[----:B------:R-:W-:-:S02]  /*03b0*/  FFMA R27, R27, R10, R28 ;  /* 0x0000000a1b1b7223 */ /* 0x000fc4000000001c */
[----:B------:R-:W5:Y:S02]  /*03c0*/  LDG.E.CONSTANT R28, desc[UR8][R12.64+-0xa8] ;  /* 0xffff58080c1c7981 */ /* 0x000f64000c1e9900 */
[----:B------:R-:W-:Y:S02]  /*03d0*/  FFMA R26, R26, R11, R27 ;  /* 0x0000000b1a1a7223 */ /* 0x000fe4000000001b */
[----:B------:R-:W5:Y:S04]  /*03e0*/  LDG.E.CONSTANT R27, desc[UR8][R12.64+-0xac] ;  /* 0xffff54080c1b7981 */ /* 0x000f68000c1e9900 */
[----:B------:R-:W1:Y:S01]  /*03f0*/  LDS.128 R8, [R2+0x30] ;  /* 0x0000300002087984 */ /* 0x000e620000000c00 */
[----:B0-----:R-:W-:-:S03]  /*0400*/  FFMA R25, R25, R4, R26 ;  /* 0x0000000419197223 */ /* 0x001fc6000000001a */
[----:B------:R-:W5:Y:S01]  /*0410*/  LDG.E.CONSTANT R26, desc[UR8][R12.64+-0xa4] ;  /* 0xffff5c080c1a7981 */ /* 0x000f62000c1e9900 */
[----:B------:R-:W-:-:S03]  /*0420*/  FFMA R24, R24, R5, R25 ;  /* 0x0000000518187223 */ /* 0x000fc60000000019 */
[----:B------:R-:W5:Y:S01]  /*0430*/  LDG.E.CONSTANT R25, desc[UR8][R12.64+-0xa0] ;  /* 0xffff60080c197981 */ /* 0x000f62000c1e9900 */
[----:B------:R-:W-:-:S03]  /*0440*/  FFMA R23, R23, R6, R24 ;  /* 0x0000000617177223 */ /* 0x000fc60000000018 */
[----:B------:R-:W5:Y:S01]  /*0450*/  LDG.E.CONSTANT R24, desc[UR8][R12.64+-0x98] ;  /* 0xffff68080c187981 */ /* 0x000f62000c1e9900 */
[----:B------:R-:W-:-:S03]  /*0460*/  FFMA R22, R22, R7, R23 ;  /* 0x0000000716167223 */ /* 0x000fc60000000017 */
[----:B------:R-:W5:Y:S04]  /*0470*/  LDG.E.CONSTANT R23, desc[UR8][R12.64+-0x9c] ;  /* 0xffff64080c177981 */ /* 0x000f68000c1e9900 */
[----:B------:R-:W3:Y:S01]  /*0480*/  LDS.128 R4, [R2+0x40] ;  /* 0x0000400002047984 */ /* 0x000ee20000000c00 */
[----:B-1----:R-:W-:-:S03]  /*0490*/  FFMA R8, R21, R8, R22 ;  /* 0x0000000815087223 */ /* 0x002fc60000000016 */
[----:B------:R-:W5:Y:S04]  /*04a0*/  LDG.E.CONSTANT R22, desc[UR8][R12.64+-0x94] ;  /* 0xffff6c080c167981 */ /* 0x000f68000c1e9900 */
[----:B------:R-:W5:Y:S01]  /*04b0*/  LDG.E.CONSTANT R21, desc[UR8][R12.64+-0x90] ;  /* 0xffff70080c157981 */ /* 0x000f62000c1e9900 */
[----:B------:R-:W-:-:S03]  /*04c0*/  FFMA R9, R19, R9, R8 ;  /* 0x0000000913097223 */ /* 0x000fc60000000008 */
[----:B------:R-:W5:Y:S01]  /*04d0*/  LDG.E.CONSTANT R19, desc[UR8][R12.64+-0x8c] ;  /* 0xffff74080c137981 */ /* 0x000f62000c1e9900 */
[----:B------:R-:W-:-:S03]  /*04e0*/  FFMA R9, R20, R10, R9 ;  /* 0x0000000a14097223 */ /* 0x000fc60000000009 */
[----:B------:R-:W5:Y:S01]  /*04f0*/  LDG.E.CONSTANT R20, desc[UR8][R12.64+-0x88] ;  /* 0xffff78080c147981 */ /* 0x000f62000c1e9900 */
[----:B--2---:R-:W-:-:S03]  /*0500*/  FFMA R18, R18, R11, R9 ;  /* 0x0000000b12127223 */ /* 0x004fc60000000009 */
[----:B------:R-:W5:Y:S01]  /*0510*/  LDS.128 R8, [R2+0x50] ;  /* 0x0000500002087984 */ /* 0x000f620000000c00 */
[----:B---3--:R-:W-:-:S03]  /*0520*/  FFMA R15, R15, R4, R18 ;  /* 0x000000040f0f7223 */ /* 0x008fc60000000012 */
[----:B------:R-:W2:Y:S01]  /*0530*/  LDG.E.CONSTANT R18, desc[UR8][R12.64+-0x84] ;  /* 0xffff7c080c127981 */ /* 0x000ea2000c1e9900 */
[----:B----4-:R-:W-:-:S03]  /*0540*/  FFMA R4, R14, R5, R15 ;  /* 0x000000050e047223 */ /* 0x010fc6000000000f */
[----:B------:R-:W3:Y:S04]  /*0550*/  LDG.E.CONSTANT R15, desc[UR8][R12.64+-0x80] ;  /* 0xffff80080c0f7981 */ /* 0x000ee8000c1e9900 */
[----:B------:R-:W4:Y:S01]  /*0560*/  LDG.E.CONSTANT R14, desc[UR8][R12.64+-0x7c] ;  /* 0xffff84080c0e7981 */ /* 0x000f22000c1e9900 */
[----:B------:R-:W-:-:S04]  /*0570*/  FFMA R31, R31, R6, R4 ;  /* 0x000000061f1f7223 */ /* 0x000fc80000000004 */
[----:B------:R-:W-:Y:S02]  /*0580*/  FFMA R30, R30, R7, R31 ;  /* 0x000000071e1e7223 */ /* 0x000fe4000000001f */
[----:B------:R-:W4:Y:S04]  /*0590*/  LDG.E.CONSTANT R31, desc[UR8][R12.64+-0x78] ;  /* 0xffff88080c1f7981 */ /* 0x000f28000c1e9900 */
[----:B------:R-:W0:Y:S01]  /*05a0*/  LDS.128 R4, [R2+0x60] ;  /* 0x0000600002047984 */ /* 0x000e220000000c00 */
[----:B-----5:R-:W-:-:S03]  /*05b0*/  FFMA R8, R29, R8, R30 ;  /* 0x000000081d087223 */ /* 0x020fc6000000001e */
[----:B------:R-:W5:Y:S04]  /*05c0*/  LDG.E.CONSTANT R30, desc[UR8][R12.64+-0x74] ;  /* 0xffff8c080c1e7981 */ /* 0x000f68000c1e9900 */
[----:B------:R-:W5:Y:S01]  /*05d0*/  LDG.E.CONSTANT R29, desc[UR8][R12.64+-0x70] ;  /* 0xffff90080c1d7981 */ /* 0x000f62000c1e9900 */
[----:B------:R-:W-:-:S03]  /*05e0*/  FFMA R9, R27, R9, R8 ;  /* 0x000000091b097223 */ /* 0x000fc60000000008 */
[----:B------:R-:W5:Y:S01]  /*05f0*/  LDG.E.CONSTANT R27, desc[UR8][R12.64+-0x6c] ;  /* 0xffff94080c1b7981 */ /* 0x000f62000c1e9900 */
[----:B------:R-:W-:-:S03]  /*0600*/  FFMA R9, R28, R10, R9 ;  /* 0x0000000a1c097223 */ /* 0x000fc60000000009 */
[----:B------:R-:W5:Y:S01]  /*0610*/  LDG.E.CONSTANT R28, desc[UR8][R12.64+-0x68] ;  /* 0xffff98080c1c7981 */ /* 0x000f62000c1e9900 */
[----:B------:R-:W-:-:S03]  /*0620*/  FFMA R26, R26, R11, R9 ;  /* 0x0000000b1a1a7223 */ /* 0x000fc60000000009 */
[----:B------:R-:W1:Y:S01]  /*0630*/  LDS.128 R8, [R2+0x70] ;  /* 0x0000700002087984 */ /* 0x000e620000000c00 */
[----:B0-----:R-:W-:-:S03]  /*0640*/  FFMA R4, R25, R4, R26 ;  /* 0x0000000419047223 */ /* 0x001fc6000000001a */
[----:B------:R-:W5:Y:S04]  /*0650*/  LDG.E.CONSTANT R26, desc[UR8][R12.64+-0x64] ;  /* 0xffff9c080c1a7981 */ /* 0x000f68000c1e9900 */
[----:B------:R-:W5:Y:S01]  /*0660*/  LDG.E.CONSTANT R25, desc[UR8][R12.64+-0x60] ;  /* 0xffffa0080c197981 */ /* 0x000f62000c1e9900 */
[----:B------:R-:W-:-:S03]  /*0670*/  FFMA R5, R23, R5, R4 ;  /* 0x0000000517057223 */ /* 0x000fc60000000004 */
[----:B------:R-:W5:Y:S01]  /*0680*/  LDG.E.CONSTANT R23, desc[UR8][R12.64+-0x5c] ;  /* 0xffffa4080c177981 */ /* 0x000f62000c1e9900 */
[----:B------:R-:W-:-:S03]  /*0690*/  FFMA R5, R24, R6, R5 ;  /* 0x0000000618057223 */ /* 0x000fc60000000005 */
[----:B------:R-:W5:Y:S01]  /*06a0*/  LDG.E.CONSTANT R24, desc[UR8][R12.64+-0x58] ;  /* 0xffffa8080c187981 */ /* 0x000f62000c1e9900 */
[----:B------:R-:W-:-:S03]  /*06b0*/  FFMA R22, R22, R7, R5 ;  /* 0x0000000716167223 */ /* 0x000fc60000000005 */
[----:B------:R-:W3:Y:S01]  /*06c0*/  LDS.128 R4, [R2+0x80] ;  /* 0x0000800002047984 */ /* 0x000ee20000000c00 */
[----:B-1----:R-:W-:-:S03]  /*06d0*/  FFMA R8, R21, R8, R22 ;  /* 0x0000000815087223 */ /* 0x002fc60000000016 */
[----:B------:R-:W5:Y:S01]  /*06e0*/  LDG.E.CONSTANT R22, desc[UR8][R12.64+-0x54] ;  /* 0xffffac080c167981 */ /* 0x000f62000c1e9900 */
[----:B------:R-:W-:-:S03]  /*06f0*/  FFMA R9, R19, R9, R8 ;  /* 0x0000000913097223 */ /* 0x000fc60000000008 */
[----:B------:R-:W5:Y:S01]  /*0700*/  LDG.E.CONSTANT R21, desc[UR8][R12.64+-0x50] ;  /* 0xffffb0080c157981 */ /* 0x000f62000c1e9900 */
[----:B------:R-:W-:-:S03]  /*0710*/  FFMA R9, R20, R10, R9 ;  /* 0x0000000a14097223 */ /* 0x000fc60000000009 */
[----:B------:R-:W5:Y:S04]  /*0720*/  LDG.E.CONSTANT R19, desc[UR8][R12.64+-0x4c] ;  /* 0xffffb4080c137981 */ /* 0x000f68000c1e9900 */
[----:B------:R-:W5:Y:S01]  /*0730*/  LDG.E.CONSTANT R20, desc[UR8][R12.64+-0x48] ;  /* 0xffffb8080c147981 */ /* 0x000f62000c1e9900 */
[----:B--2---:R-:W-:-:S03]  /*0740*/  FFMA R18, R18, R11, R9 ;  /* 0x0000000b12127223 */ /* 0x004fc60000000009 */
[----:B------:R-:W0:Y:S01]  /*0750*/  LDS.128 R8, [R2+0x90] ;  /* 0x0000900002087984 */ /* 0x000e220000000c00 */
[----:B---3--:R-:W-:-:S03]  /*0760*/  FFMA R15, R15, R4, R18 ;  /* 0x000000040f0f7223 */ /* 0x008fc60000000012 */
[----:B------:R-:W2:Y:S01]  /*0770*/  LDG.E.CONSTANT R18, desc[UR8][R12.64+-0x44] ;  /* 0xffffbc080c127981 */ /* 0x000ea2000c1e9900 */
[----:B----4-:R-:W-:-:S03]  /*0780*/  FFMA R4, R14, R5, R15 ;  /* 0x000000050e047223 */ /* 0x010fc6000000000f */
[----:B------:R-:W3:Y:S04]  /*0790*/  LDG.E.CONSTANT R14, desc[UR8][R12.64+-0x40] ;  /* 0xffffc0080c0e7981 */ /* 0x000ee8000c1e9900 */
[----:B------:R-:W4:Y:S01]  /*07a0*/  LDG.E.CONSTANT R15, desc[UR8][R12.64+-0x3c] ;  /* 0xffffc4080c0f7981 */ /* 0x000f22000c1e9900 */
[----:B------:R-:W-:-:S04]  /*07b0*/  FFMA R31, R31, R6, R4 ;  /* 0x000000061f1f7223 */ /* 0x000fc80000000004 */
[----:B-----5:R-:W-:Y:S02]  /*07c0*/  FFMA R30, R30, R7, R31 ;  /* 0x000000071e1e7223 */ /* 0x020fe4000000001f */
[----:B------:R-:W5:Y:S02]  /*07d0*/  LDG.E.CONSTANT R31, desc[UR8][R12.64+-0x38] ;  /* 0xffffc8080c1f7981 */ /* 0x000f64000c1e9900 */
[----:B0-----:R-:W-:Y:S02]  /*07e0*/  FFMA R8, R29, R8, R30 ;  /* 0x000000081d087223 */ /* 0x001fe4000000001e */
[----:B------:R-:W0:Y:S04]  /*07f0*/  LDS.128 R4, [R2+0xa0] ;  /* 0x0000a00002047984 */ /* 0x000e280000000c00 */
        /* <DEDUP_REMOVED lines=9> */
[----:B------:R-:W5:Y:S01]  /*0890*/  LDG.E.CONSTANT R26, desc[UR8][R12.64+-0x24] ;  /* 0xffffdc080c1a7981 */ /* 0x000f62000c1e9900 */
[----:B------:R-:W-:-:S03]  /*08a0*/  FFMA R5, R23, R5, R4 ;  /* 0x0000000517057223 */ /* 0x000fc60000000004 */
[----:B------:R-:W5:Y:S01]  /*08b0*/  LDG.E.CONSTANT R25, desc[UR8][R12.64+-0x20] ;  /* 0xffffe0080c197981 */ /* 0x000f62000c1e9900 */
[----:B------:R-:W-:-:S03]  /*08c0*/  FFMA R5, R24, R6, R5 ;  /* 0x0000000618057223 */ /* 0x000fc60000000005 */
[----:B------:R-:W5:Y:S04]  /*08d0*/  LDG.E.CONSTANT R23, desc[UR8][R12.64+-0x1c] ;  /* 0xffffe4080c177981 */ /* 0x000f68000c1e9900 */
        /* <DEDUP_REMOVED lines=11> */
[----:B------:R-:W2:Y:S01]  /*0990*/  LDG.E.CONSTANT R18, desc[UR8][R12.64] ;  /* 0x000000080c127981 */ /* 0x000ea2000c1e9900 */
[----:B---3--:R-:W-:-:S03]  /*09a0*/  FFMA R4, R14, R4, R9 ;  /* 0x000000040e047223 */ /* 0x008fc60000000009 */
[----:B------:R-:W3:Y:S01]  /*09b0*/  LDG.E.CONSTANT R14, desc[UR8][R12.64+-0x4] ;  /* 0xfffffc080c0e7981 */ /* 0x000ee2000c1e9900 */
[----:B----4-:R-:W-:-:S03]  /*09c0*/  FFMA R4, R15, R5, R4 ;  /* 0x000000050f047223 */ /* 0x010fc60000000004 */
[----:B------:R-:W4:Y:S04]  /*09d0*/  LDG.E.CONSTANT R15, desc[UR8][R12.64+0x4] ;  /* 0x000004080c0f7981 */ /* 0x000f28000c1e9900 */
[----:B------:R-:W0:Y:S01]  /*09e0*/  LDS.128 R8, [R2+0xd0] ;  /* 0x0000d00002087984 */ /* 0x000e220000000c00 */
[----:B-----5:R-:W-:-:S04]  /*09f0*/  FFMA R31, R31, R6, R4 ;  /* 0x000000061f1f7223 */ /* 0x020fc80000000004 */
[----:B------:R-:W-:Y:S02]  /*0a00*/  FFMA R30, R30, R7, R31 ;  /* 0x000000071e1e7223 */ /* 0x000fe4000000001f */
[----:B------:R-:W5:Y:S02]  /*0a10*/  LDG.E.CONSTANT R31, desc[UR8][R12.64+0x8] ;  /* 0x000008080c1f7981 */ /* 0x000f64000c1e9900 */
[----:B0-----:R-:W-:Y:S02]  /*0a20*/  FFMA R8, R29, R8, R30 ;  /* 0x000000081d087223 */ /* 0x001fe4000000001e */
[----:B------:R-:W5:Y:S04]  /*0a30*/  LDG.E.CONSTANT R30, desc[UR8][R12.64+0xc] ;  /* 0x00000c080c1e7981 */ /* 0x000f68000c1e9900 */
[----:B------:R-:W0:Y:S04]  /*0a40*/  LDS.128 R4, [R2+0xe0] ;  /* 0x0000e00002047984 */ /* 0x000e280000000c00 */
        /* <DEDUP_REMOVED lines=15> */
[----:B------:R-:W2:Y:S01]  /*0b40*/  LDS.128 R4, [R2+0x100] ;  /* 0x0001000002047984 */ /* 0x000ea20000000c00 */
[----:B-1----:R-:W-:-:S03]  /*0b50*/  FFMA R8, R21, R8, R22 ;  /* 0x0000000815087223 */ /* 0x002fc60000000016 */
[----:B------:R-:W5:Y:S01]  /*0b60*/  LDG.E.CONSTANT R21, desc[UR8][R12.64+0x2c] ;  /* 0x00002c080c157981 */ /* 0x000f62000c1e9900 */
[----:B------:R-:W-:-:S03]  /*0b70*/  FFMA R9, R19, R9, R8 ;  /* 0x0000000913097223 */ /* 0x000fc60000000008 */
[----:B------:R-:W5:Y:S01]  /*0b80*/  LDG.E.CONSTANT R22, desc[UR8][R12.64+0x30] ;  /* 0x000030080c167981 */ /* 0x000f62000c1e9900 */
[----:B------:R-:W-:-:S03]  /*0b90*/  FFMA R9, R20, R10, R9 ;  /* 0x0000000a14097223 */ /* 0x000fc60000000009 */
[----:B------:R-:W5:Y:S04]  /*0ba0*/  LDG.E.CONSTANT R20, desc[UR8][R12.64+0x38] ;  /* 0x000038080c147981 */ /* 0x000f68000c1e9900 */
[----:B------:R-:W5:Y:S01]  /*0bb0*/  LDG.E.CONSTANT R19, desc[UR8][R12.64+0x3c] ;  /* 0x00003c080c137981 */ /* 0x000f62000c1e9900 */
[----:B---3--:R-:W-:-:S03]  /*0bc0*/  FFMA R9, R14, R11, R9 ;  /* 0x0000000b0e097223 */ /* 0x008fc60000000009 */
[----:B------:R-:W3:Y:S01]  /*0bd0*/  LDG.E.CONSTANT R14, desc[UR8][R12.64+0x34] ;  /* 0x000034080c0e7981 */ /* 0x000ee2000c1e9900 */
[----:B--2---:R-:W-:-:S03]  /*0be0*/  FFMA R4, R18, R4, R9 ;  /* 0x0000000412047223 */ /* 0x004fc60000000009 */
[----:B------:R-:W2:Y:S01]  /*0bf0*/  LDG.E.CONSTANT R18, desc[UR8][R12.64+0x44] ;  /* 0x000044080c127981 */ /* 0x000ea2000c1e9900 */
[----:B----4-:R-:W-:-:S03]  /*0c00*/  FFMA R4, R15, R5, R4 ;  /* 0x000000050f047223 */ /* 0x010fc60000000004 */
[----:B------:R-:W4:Y:S04]  /*0c10*/  LDG.E.CONSTANT R15, desc[UR8][R12.64+0x40] ;  /* 0x000040080c0f7981 */ /* 0x000f28000c1e9900 */
[----:B------:R-:W0:Y:S01]  /*0c20*/  LDS.128 R8, [R2+0x110] ;  /* 0x0001100002087984 */ /* 0x000e220000000c00 */
[----:B-----5:R-:W-:-:S04]  /*0c30*/  FFMA R31, R31, R6, R4 ;  /* 0x000000061f1f7223 */ /* 0x020fc80000000004 */
[----:B------:R-:W-:Y:S02]  /*0c40*/  FFMA R30, R30, R7, R31 ;  /* 0x000000071e1e7223 */ /* 0x000fe4000000001f */
[----:B------:R-:W5:Y:S04]  /*0c50*/  LDG.E.CONSTANT R31, desc[UR8][R12.64+0x48] ;  /* 0x000048080c1f7981 */ /* 0x000f68000c1e9900 */
        /* <DEDUP_REMOVED lines=9> */
[----:B------:R-:W0:Y:S01]  /*0cf0*/  LDS.128 R8, [R2+0x130] ;  /* 0x0001300002087984 */ /* 0x000e220000000c00 */
[----:B-1----:R-:W-:-:S03]  /*0d00*/  FFMA R4, R25, R4, R26 ;  /* 0x0000000419047223 */ /* 0x002fc6000000001a */
[----:B------:R-:W5:Y:S01]  /*0d10*/  LDG.E.CONSTANT R26, desc[UR8][R12.64+0x5c] ;  /* 0x00005c080c1a7981 */ /* 0x000f62000c1e9900 */
[----:B------:R-:W-:-:S03]  /*0d20*/  FFMA R5, R23, R5, R4 ;  /* 0x0000000517057223 */ /* 0x000fc60000000004 */
[----:B------:R-:W5:Y:S01]  /*0d30*/  LDG.E.CONSTANT R25, desc[UR8][R12.64+0x60] ;  /* 0x000060080c197981 */ /* 0x000f62000c1e9900 */
[----:B------:R-:W-:-:S03]  /*0d40*/  FFMA R6, R24, R6, R5 ;  /* 0x0000000618067223 */ /* 0x000fc60000000005 */
[----:B------:R-:W5:Y:S04]  /*0d50*/  LDG.E.CONSTANT R24, desc[UR8][R12.64+0x68] ;  /* 0x000068080c187981 */ /* 0x000f68000c1e9900 */
[----:B------:R-:W5:Y:S01]  /*0d60*/  LDG.E.CONSTANT R23, desc[UR8][R12.64+0x70] ;  /* 0x000070080c177981 */ /* 0x000f62000c1e9900 */
[----:B------:R-:W-:-:S03]  /*0d70*/  FFMA R7, R21, R7, R6 ;  /* 0x0000000715077223 */ /* 0x000fc60000000006 */
[----:B------:R-:W5:Y:S01]  /*0d80*/  LDG.E.CONSTANT R21, desc[UR8][R12.64+0x64] ;  /* 0x000064080c157981 */ /* 0x000f62000c1e9900 */
[----:B0-----:R-:W-:-:S03]  /*0d90*/  FFMA R7, R22, R8, R7 ;  /* 0x0000000816077223 */ /* 0x001fc60000000007 */
[----:B------:R-:W5:Y:S01]  /*0da0*/  LDG.E.CONSTANT R22, desc[UR8][R12.64+0x74] ;  /* 0x000074080c167981 */ /* 0x000f62000c1e9900 */
[----:B---3--:R-:W-:-:S03]  /*0db0*/  FFMA R7, R14, R9, R7 ;  /* 0x000000090e077223 */ /* 0x008fc60000000007 */
[----:B------:R-:W3:Y:S01]  /*0dc0*/  LDG.E.CONSTANT R14, desc[UR8][R12.64+0x6c] ;  /* 0x00006c080c0e7981 */ /* 0x000ee2000c1e9900 */
[----:B------:R-:W-:-:S03]  /*0dd0*/  FFMA R10, R20, R10, R7 ;  /* 0x0000000a140a7223 */ /* 0x000fc60000000007 */
[----:B------:R-:W4:Y:S01]  /*0de0*/  LDS.128 R4, [R2+0x140] ;  /* 0x0001400002047984 */ /* 0x000f220000000c00 */
[----:B------:R-:W-:-:S03]  /*0df0*/  FFMA R10, R19, R11, R10 ;  /* 0x0000000b130a7223 */ /* 0x000fc6000000000a */
[----:B------:R-:W3:Y:S04]  /*0e00*/  LDG.E.CONSTANT R19, desc[UR8][R12.64+0x78] ;  /* 0x000078080c137981 */ /* 0x000ee8000c1e9900 */
[----:B------:R-:W3:Y:S01]  /*0e10*/  LDG.E.CONSTANT R20, desc[UR8][R12.64+0x84] ;  /* 0x000084080c147981 */ /* 0x000ee2000c1e9900 */
[----:B----4-:R-:W-:-:S03]  /*0e20*/  FFMA R9, R15, R4, R10 ;  /* 0x000000040f097223 */ /* 0x010fc6000000000a */
[----:B------:R-:W4:Y:S01]  /*0e30*/  LDG.E.CONSTANT R15, desc[UR8][R12.64+0x7c] ;  /* 0x00007c080c0f7981 */ /* 0x000f22000c1e9900 */
[----:B--2---:R-:W-:-:S03]  /*0e40*/  FFMA R4, R18, R5, R9 ;  /* 0x0000000512047223 */ /* 0x004fc60000000009 */
[----:B------:R-:W2:Y:S04]  /*0e50*/  LDG.E.CONSTANT R18, desc[UR8][R12.64+0x80] ;  /* 0x000080080c127981 */ /* 0x000ea8000c1e9900 */
[----:B------:R-:W0:Y:S01]  /*0e60*/  LDS.128 R8, [R2+0x150] ;  /* 0x0001500002087984 */ /* 0x000e220000000c00 */
[----:B-----5:R-:W-:-:S04]  /*0e70*/  FFMA R31, R31, R6, R4 ;  /* 0x000000061f1f7223 */ /* 0x020fc80000000004 */
[----:B------:R-:W-:Y:S02]  /*0e80*/  FFMA R30, R30, R7, R31 ;  /* 0x000000071e1e7223 */ /* 0x000fe4000000001f */
[----:B------:R-:W1:Y:S04]  /*0e90*/  LDS.128 R4, [R2+0x160] ;  /* 0x0001600002047984 */ /* 0x000e680000000c00 */
[----:B------:R-:W5:Y:S01]  /*0ea0*/  LDG.E.CONSTANT R31, desc[UR8][R12.64+0xfc] ;  /* 0x0000fc080c1f7981 */ /* 0x000f62000c1e9900 */
        /* <DEDUP_REMOVED lines=10> */
[----:B------:R-:W5:Y:S04]  /*0f50*/  LDG.E.CONSTANT R26, desc[UR8][R12.64+0x9c] ;  /* 0x00009c080c1a7981 */ /* 0x000f68000c1e9900 */
[----:B------:R-:W5:Y:S01]  /*0f60*/  LDG.E.CONSTANT R25, desc[UR8][R12.64+0xa0] ;  /* 0x0000a0080c197981 */ /* 0x000f62000c1e9900 */
[----:B------:R-:W-:-:S03]  /*0f70*/  FFMA R5, R21, R5, R4 ;  /* 0x0000000515057223 */ /* 0x000fc60000000004 */
[----:B------:R-:W5:Y:S01]  /*0f80*/  LDG.E.CONSTANT R21, desc[UR8][R12.64+0x98] ;  /* 0x000098080c157981 */ /* 0x000f62000c1e9900 */
[----:B------:R-:W-:-:S03]  /*0f90*/  FFMA R5, R24, R6, R5 ;  /* 0x0000000618057223 */ /* 0x000fc60000000005 */
[----:B------:R-:W5:Y:S01]  /*0fa0*/  LDG.E.CONSTANT R24, desc[UR8][R12.64+0xac] ;  /* 0x0000ac080c187981 */ /* 0x000f62000c1e9900 */
[----:B---3--:R-:W-:-:S03]  /*0fb0*/  FFMA R4, R14, R7, R5 ;  /* 0x000000070e047223 */ /* 0x008fc60000000005 */
[----:B------:R-:W3:Y:S01]  /*0fc0*/  LDG.E.CONSTANT R14, desc[UR8][R12.64+0xa4] ;  /* 0x0000a4080c0e7981 */ /* 0x000ee2000c1e9900 */
[----:B0-----:R-:W-:-:S03]  /*0fd0*/  FFMA R23, R23, R8, R4 ;  /* 0x0000000817177223 */ /* 0x001fc60000000004 */
[----:B------:R-:W2:Y:S01]  /*0fe0*/  LDS.128 R4, [R2+0x180] ;  /* 0x0001800002047984 */ /* 0x000ea20000000c00 */
[----:B------:R-:W-:-:S03]  /*0ff0*/  FFMA R22, R22, R9, R23 ;  /* 0x0000000916167223 */ /* 0x000fc60000000017 */
[----:B------:R-:W3:Y:S01]  /*1000*/  LDG.E.CONSTANT R23, desc[UR8][R12.64+0xb0] ;  /* 0x0000b0080c177981 */ /* 0x000ee2000c1e9900 */
[----:B------:R-:W-:-:S03]  /*1010*/  FFMA R10, R19, R10, R22 ;  /* 0x0000000a130a7223 */ /* 0x000fc60000000016 */
[----:B------:R-:W3:Y:S04]  /*1020*/  LDG.E.CONSTANT R22, desc[UR8][R12.64+0xa8] ;  /* 0x0000a8080c167981 */ /* 0x000ee8000c1e9900 */
[----:B------:R-:W3:Y:S01]  /*1030*/  LDG.E.CONSTANT R19, desc[UR8][R12.64+0xb8] ;  /* 0x0000b8080c137981 */ /* 0x000ee2000c1e9900 */
[----:B----4-:R-:W-:-:S03]  /*1040*/  FFMA R11, R15, R11, R10 ;  /* 0x0000000b0f0b7223 */ /* 0x010fc6000000000a */
[----:B------:R-:W4:Y:S01]  /*1050*/  LDG.E.CONSTANT R15, desc[UR8][R12.64+0xb4] ;  /* 0x0000b4080c0f7981 */ /* 0x000f22000c1e9900 */
[----:B--2---:R-:W-:-:S03]  /*1060*/  FFMA R11, R18, R4, R11 ;  /* 0x00000004120b7223 */ /* 0x004fc6000000000b */
[----:B------:R-:W2:Y:S01]  /*1070*/  LDG.E.CONSTANT R18, desc[UR8][R12.64+0xbc] ;  /* 0x0000bc080c127981 */ /* 0x000ea2000c1e9900 */
[----:B------:R-:W-:-:S03]  /*1080*/  FFMA R5, R20, R5, R11 ;  /* 0x0000000514057223 */ /* 0x000fc6000000000b */
[----:B------:R-:W2:Y:S04]  /*1090*/  LDG.E.CONSTANT R20, desc[UR8][R12.64+0xc0] ;  /* 0x0000c0080c147981 */ /* 0x000ea8000c1e9900 */
[----:B------:R-:W-:Y:S01]  /*10a0*/  LDS.128 R8, [R2+0x1a0] ;  /* 0x0001a00002087984 */ /* 0x000fe20000000c00 */
[----:B-----5:R-:W-:-:S03]  /*10b0*/  FFMA R6, R30, R6, R5 ;  /* 0x000000061e067223 */ /* 0x020fc60000000005 */
[----:B------:R-:W5:Y:S01]  /*10c0*/  LDG.E.CONSTANT R30, desc[UR8][R12.64+0xec] ;  /* 0x0000ec080c1e7981 */ /* 0x000f62000c1e9900 */
[----:B------:R-:W-:-:S03]  /*10d0*/  FFMA R29, R29, R7, R6 ;  /* 0x000000071d1d7223 */ /* 0x000fc60000000006 */
[----:B------:R-:W0:Y:S02]  /*10e0*/  LDS.128 R4, [R2+0x190] ;  /* 0x0001900002047984 */ /* 0x000e240000000c00 */
[----:B0-----:R-:W-:Y:S02]  /*10f0*/  FFMA R4, R28, R4, R29 ;  /* 0x000000041c047223 */ /* 0x001fe4000000001d */
[----:B------:R-:W5:Y:S02]  /*1100*/  LDG.E.CONSTANT R28, desc[UR8][R12.64+0xc4] ;  /* 0x0000c4080c1c7981 */ /* 0x000f64000c1e9900 */
[----:B------:R-:W-:Y:S02]  /*1110*/  FFMA R4, R27, R5, R4 ;  /* 0x000000051b047223 */ /* 0x000fe40000000004 */
[----:B------:R-:W5:Y:S02]  /*1120*/  LDG.E.CONSTANT R27, desc[UR8][R12.64+0xc8] ;  /* 0x0000c8080c1b7981 */ /* 0x000f64000c1e9900 */
[----:B------:R-:W-:-:S02]  /*1130*/  FFMA R21, R21, R6, R4 ;  /* 0x0000000615157223 */ /* 0x000fc40000000004 */
[----:B------:R-:W5:Y:S02]  /*1140*/  LDG.E.CONSTANT R29, desc[UR8][R12.64+0xf0] ;  /* 0x0000f0080c1d7981 */ /* 0x000f64000c1e9900 */
[----:B------:R-:W-:Y:S02]  /*1150*/  FFMA R26, R26, R7, R21 ;  /* 0x000000071a1a7223 */ /* 0x000fe40000000015 */
[----:B------:R-:W0:Y:S02]  /*1160*/  LDS.128 R4, [R2+0x1b0] ;  /* 0x0001b00002047984 */ /* 0x000e240000000c00 */
[----:B------:R-:W-:Y:S02]  /*1170*/  FFMA R25, R25, R8, R26 ;  /* 0x0000000819197223 */ /* 0x000fe4000000001a */
[----:B------:R-:W5:Y:S04]  /*1180*/  LDG.E.CONSTANT R26, desc[UR8][R12.64+0xcc] ;  /* 0x0000cc080c1a7981 */ /* 0x000f68000c1e9900 */
[----:B------:R-:W5:Y:S01]  /*1190*/  LDG.E.CONSTANT R21, desc[UR8][R12.64+0xd4] ;  /* 0x0000d4080c157981 */ /* 0x000f62000c1e9900 */
[----:B---3--:R-:W-:-:S03]  /*11a0*/  FFMA R9, R14, R9, R25 ;  /* 0x000000090e097223 */ /* 0x008fc60000000019 */
[----:B------:R-:W3:Y:S04]  /*11b0*/  LDG.E.CONSTANT R25, desc[UR8][R12.64+0xd0] ;  /* 0x0000d0080c197981 */ /* 0x000ee8000c1e9900 */
[----:B------:R-:W3:Y:S01]  /*11c0*/  LDG.E.CONSTANT R14, desc[UR8][R12.64+0xd8] ;  /* 0x0000d8080c0e7981 */ /* 0x000ee2000c1e9900 */
[----:B------:R-:W-:-:S03]  /*11d0*/  FFMA R9, R22, R10, R9 ;  /* 0x0000000a16097223 */ /* 0x000fc60000000009 */
[----:B------:R-:W3:Y:S01]  /*11e0*/  LDG.E.CONSTANT R22, desc[UR8][R12.64+0xe0] ;  /* 0x0000e0080c167981 */ /* 0x000ee2000c1e9900 */
[----:B------:R-:W-:-:S03]  /*11f0*/  FFMA R24, R24, R11, R9 ;  /* 0x0000000b18187223 */ /* 0x000fc60000000009 */
[----:B------:R-:W1:Y:S01]  /*1200*/  LDS.128 R8, [R2+0x1c0] ;  /* 0x0001c00002087984 */ /* 0x000e620000000c00 */
[----:B0-----:R-:W-:-:S03]  /*1210*/  FFMA R4, R23, R4, R24 ;  /* 0x0000000417047223 */ /* 0x001fc60000000018 */
[----:B------:R-:W3:Y:S04]  /*1220*/  LDG.E.CONSTANT R23, desc[UR8][R12.64+0xdc] ;  /* 0x0000dc080c177981 */ /* 0x000ee8000c1e9900 */
[----:B------:R-:W3:Y:S01]  /*1230*/  LDG.E.CONSTANT R24, desc[UR8][R12.64+0xe4] ;  /* 0x0000e4080c187981 */ /* 0x000ee2000c1e9900 */
[----:B----4-:R-:W-:-:S04]  /*1240*/  FFMA R4, R15, R5, R4 ;  /* 0x000000050f047223 */ /* 0x010fc80000000004 */
[----:B------:R-:W-:Y:S02]  /*1250*/  FFMA R5, R19, R6, R4 ;  /* 0x0000000613057223 */ /* 0x000fe40000000004 */
[----:B------:R-:W4:Y:S02]  /*1260*/  LDG.E.CONSTANT R19, desc[UR8][R12.64+0xe8] ;  /* 0x0000e8080c137981 */ /* 0x000f24000c1e9900 */
[----:B--2---:R-:W-:Y:S02]  /*1270*/  FFMA R5, R18, R7, R5 ;  /* 0x0000000712057223 */ /* 0x004fe40000000005 */
[----:B------:R-:W2:Y:S02]  /*1280*/  LDG.E.CONSTANT R18, desc[UR8][R12.64+0xf4] ;  /* 0x0000f4080c127981 */ /* 0x000ea4000c1e9900 */
[----:B-1----:R-:W-:Y:S02]  /*1290*/  FFMA R5, R20, R8, R5 ;  /* 0x0000000814057223 */ /* 0x002fe40000000005 */
[----:B------:R0:W2:Y:S02]  /*12a0*/  LDG.E.CONSTANT R20, desc[UR8][R12.64+0xf8] ;  /* 0x0000f8080c147981 */ /* 0x0000a4000c1e9900 */
[----:B-----5:R-:W-:-:S02]  /*12b0*/  FFMA R28, R28, R9, R5 ;  /* 0x000000091c1c7223 */ /* 0x020fc40000000005 */
[----:B------:R-:W3:Y:S02]  /*12c0*/  LDS.128 R4, [R2+0x1d0] ;  /* 0x0001d00002047984 */ /* 0x000ee40000000c00 */
[----:B------:R-:W-:-:S04]  /*12d0*/  FFMA R27, R27, R10, R28 ;  /* 0x0000000a1b1b7223 */ /* 0x000fc8000000001c */
[----:B------:R-:W-:Y:S02]  /*12e0*/  FFMA R26, R26, R11, R27 ;  /* 0x0000000b1a1a7223 */ /* 0x000fe4000000001b */
[----:B------:R-:W1:Y:S01]  /*12f0*/  LDS.128 R8, [R2+0x1e0] ;  /* 0x0001e00002087984 */ /* 0x000e620000000c00 */
[----:B------:R-:W-:-:S04]  /*1300*/  UIADD3 UR4, UPT, UPT, UR4, 0x80, URZ ;  /* 0x0000008004047890 */ /* 0x000fc8000fffe0ff */
[----:B------:R-:W-:Y:S01]  /*1310*/  UISETP.GE.AND UP0, UPT, UR4, UR10, UPT ;  /* 0x0000000a0400728c */ /* 0x000fe2000bf06270 */
[----:B------:R-:W-:Y:S02]  /*1320*/  IADD3 R3, PT, PT, R3, 0x80, RZ ;  /* 0x0000008003037810 */ /* 0x000fe40007ffe0ff */
[----:B------:R-:W-:Y:S01]  /*1330*/  IADD3 R0, PT, PT, R0, 0x80, RZ ;  /* 0x0000008000007810 */ /* 0x000fe20007ffe0ff */
[----:B---3--:R-:W-:-:S04]  /*1340*/  FFMA R4, R25, R4, R26 ;  /* 0x0000000419047223 */ /* 0x008fc8000000001a */
[----:B------:R-:W-:-:S04]  /*1350*/  FFMA R5, R21, R5, R4 ;  /* 0x0000000515057223 */ /* 0x000fc80000000004 */
[----:B------:R-:W-:Y:S02]  /*1360*/  FFMA R6, R14, R6, R5 ;  /* 0x000000060e067223 */ /* 0x000fe40000000005 */
[----:B0-----:R-:W0:Y:S02]  /*1370*/  LDS.128 R12, [R2+0x1f0] ;  /* 0x0001f000020c7984 */ /* 0x001e240000000c00 */
[----:B------:R-:W-:-:S04]  /*1380*/  FFMA R7, R23, R7, R6 ;  /* 0x0000000717077223 */ /* 0x000fc80000000006 */
[----:B-1----:R-:W-:-:S04]  /*1390*/  FFMA R7, R22, R8, R7 ;  /* 0x0000000816077223 */ /* 0x002fc80000000007 */
[----:B------:R-:W-:-:S04]  /*13a0*/  FFMA R24, R24, R9, R7 ;  /* 0x0000000918187223 */ /* 0x000fc80000000007 */
[----:B----4-:R-:W-:-:S04]  /*13b0*/  FFMA R19, R19, R10, R24 ;  /* 0x0000000a13137223 */ /* 0x010fc80000000018 */
[----:B------:R-:W-:-:S04]  /*13c0*/  FFMA R30, R30, R11, R19 ;  /* 0x0000000b1e1e7223 */ /* 0x000fc80000000013 */
[----:B0-----:R-:W-:-:S04]  /*13d0*/  FFMA R29, R29, R12, R30 ;  /* 0x0000000c1d1d7223 */ /* 0x001fc8000000001e */
[----:B--2---:R-:W-:-:S04]  /*13e0*/  FFMA R13, R18, R13, R29 ;  /* 0x0000000d120d7223 */ /* 0x004fc8000000001d */
[----:B------:R-:W-:-:S04]  /*13f0*/  FFMA R14, R20, R14, R13 ;  /* 0x0000000e140e7223 */ /* 0x000fc8000000000d */
[----:B------:R-:W-:Y:S01]  /*1400*/  FFMA R15, R31, R15, R14 ;  /* 0x0000000f1f0f7223 */ /* 0x000fe2000000000e */
[----:B------:R-:W-:Y:S06]  /*1410*/  BRA.U !UP0, `(.L_x_7) ;  /* 0xffffffed084c7547 */ /* 0x000fec000b83ffff */
.L_x_6:
[----:B------:R-:W0:Y:S02]  /*1420*/  LDC.64 R2, c[0x0][0x390] ;  /* 0x0000e400ff027b82 */ /* 0x000e240000000a00 */
[----:B0-----:R-:W-:-:S05]  /*1430*/  IMAD.WIDE R2, R17, 0x4, R2 ;  /* 0x0000000411027825 */ /* 0x001fca00078e0202 */
[----:B------:R-:W-:Y:S01]  /*1440*/  STG.E desc[UR8][R2.64], R15 ;  /* 0x0000000f02007986 */ /* 0x000fe2000c101908 */
[----:B------:R-:W-:Y:S05]  /*1450*/  EXIT ;  /* 0x000000000000794d */ /* 0x000fea0003800000 */
.L_x_8:
        /* <DEDUP_REMOVED lines=10> */
.L_x_42:


//--------------------- .text._Z16sgemv_2x1_t2x2x1PKfS0_Pfiii --------------------------
	.section	.text._Z16sgemv_2x1_t2x2x1PKfS0_Pfiii,"ax",@progbits
	.align	128
        .global         _Z16sgemv_2x1_t2x2x1PKfS0_Pfiii
        .type           _Z16sgemv_2x1_t2x2x1PKfS0_Pfiii,@function
        .size           _Z16sgemv_2x1_t2x2x1PKfS0_Pfiii,(.L_x_43 - _Z16sgemv_2x1_t2x2x1PKfS0_Pfiii)
        .other          _Z16sgemv_2x1_t2x2x1PKfS0_Pfiii,@"STO_CUDA_ENTRY STV_DEFAULT"
_Z16sgemv_2x1_t2x2x1PKfS0_Pfiii:
.text._Z16sgemv_2x1_t2x2x1PKfS0_Pfiii:
[----:B------:R-:W-:Y:S01]  /*0000*/  LDC R1, c[0x0][0x37c] ;  /* 0x0000df00ff017b82 */ /* 0x000fe20000000800 */
[----:B------:R-:W0:Y:S07]  /*0010*/  LDCU UR6, c[0x0][0x39c] ;  /* 0x00007380ff0677ac */ /* 0x000e2e0008000800 */
[----:B------:R-:W1:Y:S01]  /*0020*/  S2UR UR4, SR_CTAID.X ;  /* 0x00000000000479c3 */ /* 0x000e620000002500 */
[----:B------:R-:W2:Y:S01]  /*0030*/  S2R R0, SR_TID.X ;  /* 0x0000000000007919 */ /* 0x000ea20000002100 */
[----:B------:R-:W-:Y:S01]  /*0040*/  CS2R R10, SRZ ;  /* 0x00000000000a7805 */ /* 0x000fe2000001ff00 */
[----:B------:R-:W3:Y:S01]  /*0050*/  LDCU.64 UR12, c[0x0][0x358] ;  /* 0x00006b00ff0c77ac */ /* 0x000ee20008000a00 */
[----:B0-----:R-:W-:-:S02]  /*0060*/  UISETP.GE.AND UP0, UPT, UR6, 0x1, UPT ;  /* 0x000000010600788c */ /* 0x001fc4000bf06270 */
[----:B-1----:R-:W-:-:S07]  /*0070*/  USHF.L.U32 UR4, UR4, 0x1, URZ ;  /* 0x0000000104047899 */ /* 0x002fce00080006ff */
[----:B---3--:R-:W-:Y:S05]  /*0080*/  BRA.U !UP0, `(.L_x_9) ;  /* 0x0000000908407547 */ /* 0x008fea000b800000 */
[----:B------:R-:W0:Y:S01]  /*0090*/  LDCU UR16, c[0x0][0x3a0] ;  /* 0x00007400ff1077ac */ /* 0x000e220008000800 */
[----:B------:R-:W-:Y:S01]  /*00a0*/  HFMA2 R10, -RZ, RZ, 0, 0 ;  /* 0x00000000ff0a7431 */ /* 0x000fe200000001ff */
[----:B--2---:R-:W-:Y:S01]  /*00b0*/  SHF.L.U32 R8, R0, 0x1, RZ ;  /* 0x0000000100087819 */ /* 0x004fe200000006ff */
[----:B------:R-:W-:Y:S02]  /*00c0*/  UISETP.GE.U32.AND UP1, UPT, UR6, 0x181, UPT ;  /* 0x000001810600788c */ /* 0x000fe4000bf26070 */
[----:B------:R-:W-:-:S04]  /*00d0*/  UIADD3 UR9, UPT, UPT, UR6, -0x1, URZ ;  /* 0xffffffff06097890 */ /* 0x000fc8000fffe0ff */
[----:B------:R-:W-:-:S04]  /*00e0*/  ULEA.HI UR5, UR9, 0x1, URZ, 0x19 ;  /* 0x0000000109057891 */ /* 0x000fc8000f8fc8ff */
[----:B------:R-:W-:Y:S02]  /*00f0*/  ULOP3.LUT UP0, UR10, UR5, 0x3, URZ, 0xc0, !UPT ;  /* 0x00000003050a7892 */ /* 0x000fe4000f80c0ff */
[----:B0-----:R-:W-:-:S04]  /*0100*/  UIMAD UR8, UR4, UR16, URZ ;  /* 0x00000010040872a4 */ /* 0x001fc8000f8e02ff */
[----:B------:R-:W-:Y:S01]  /*0110*/  USHF.R.S32.HI UR11, URZ, 0x1f, UR8 ;  /* 0x0000001fff0b7899 */ /* 0x000fe20008011408 */
[----:B------:R-:W-:Y:S11]  /*0120*/  BRA.U !UP1, `(.L_x_10) ;  /* 0x0000000509287547 */ /* 0x000ff6000b800000 */
[----:B------:R-:W0:Y:S01]  /*0130*/  LDC.64 R14, c[0x0][0x388] ;  /* 0x0000e200ff0e7b82 */ /* 0x000e220000000a00 */
[----:B------:R-:W1:Y:S01]  /*0140*/  LDCU.64 UR6, c[0x0][0x380] ;  /* 0x00007000ff0677ac */ /* 0x000e620008000a00 */
[----:B------:R-:W-:Y:S02]  /*0150*/  IADD3 R25, PT, PT, R8, UR16, RZ ;  /* 0x0000001008197c10 */ /* 0x000fe4000fffe0ff */
[----:B------:R-:W-:Y:S01]  /*0160*/  CS2R R10, SRZ ;  /* 0x00000000000a7805 */ /* 0x000fe2000001ff00 */
[----:B------:R-:W-:Y:S02]  /*0170*/  USHF.L.U32 UR14, UR8, 0x2, URZ ;  /* 0x00000002080e7899 */ /* 0x000fe400080006ff */
[----:B------:R-:W-:Y:S02]  /*0180*/  USHF.L.U64.HI UR15, UR8, 0x2, UR11 ;  /* 0x00000002080f7899 */ /* 0x000fe4000801020b */
[----:B------:R-:W-:Y:S02]  /*0190*/  ULOP3.LUT UR5, UR5, 0x3fffffc, URZ, 0xc0, !UPT ;  /* 0x03fffffc05057892 */ /* 0x000fe4000f8ec0ff */
[----:B------:R-:W-:-:S02]  /*01a0*/  MOV R2, UR14 ;  /* 0x0000000e00027c02 */ /* 0x000fc40008000f00 */
[----:B------:R-:W-:Y:S01]  /*01b0*/  MOV R3, UR15 ;  /* 0x0000000f00037c02 */ /* 0x000fe20008000f00 */
[----:B------:R-:W-:Y:S02]  /*01c0*/  UIADD3 UR5, UPT, UPT, -UR5, URZ, URZ ;  /* 0x000000ff05057290 */ /* 0x000fe4000fffe1ff */
[----:B------:R-:W-:Y:S01]  /*01d0*/  IMAD.WIDE.U32 R2, R0, 0x8, R2 ;  /* 0x0000000800027825 */ /* 0x000fe200078e0002 */
[----:B-1----:R-:W-:-:S04]  /*01e0*/  UIADD3 UR6, UP1, UPT, UR6, 0x400, URZ ;  /* 0x0000040006067890 */ /* 0x002fc8000ff3e0ff */
[----:B------:R-:W-:Y:S01]  /*01f0*/  UIADD3.X UR7, UPT, UPT, URZ, UR7, URZ, UP1, !UPT ;  /* 0x00000007ff077290 */ /* 0x000fe20008ffe4ff */
[----:B0-----:R-:W-:Y:S01]  /*0200*/  IMAD.WIDE.U32 R14, R0, 0x8, R14 ;  /* 0x00000008000e7825 */ /* 0x001fe200078e000e */
[----:B------:R-:W-:Y:S02]  /*0210*/  IADD3 R2, P1, PT, R2, UR6, RZ ;  /* 0x0000000602027c10 */ /* 0x000fe4000ff3e0ff */
[----:B------:R-:W-:Y:S02]  /*0220*/  IADD3 R9, P0, PT, R14, 0x400, RZ ;  /* 0x000004000e097810 */ /* 0x000fe40007f1e0ff */
[----:B------:R-:W-:Y:S02]  /*0230*/  IADD3.X R13, PT, PT, R3, UR7, RZ, P1, !PT ;  /* 0x00000007030d7c10 */ /* 0x000fe40008ffe4ff */
[----:B------:R-:W-:-:S09]  /*0240*/  IADD3.X R14, PT, PT, RZ, R15, RZ, P0, !PT ;  /* 0x0000000fff0e7210 */ /* 0x000fd200007fe4ff */
.L_x_11:
[C---:B------:R-:W-:Y:S02]  /*0250*/  IADD3 R3, P0, PT, R25.reuse, UR8, RZ ;  /* 0x0000000819037c10 */ /* 0x040fe4000ff1e0ff */
[----:B------:R-:W-:Y:S02]  /*0260*/  MOV R5, R14 ;  /* 0x0000000e00057202 */ /* 0x000fe40000000f00 */
[----:B------:R-:W-:Y:S02]  /*0270*/  LEA.HI.X.SX32 R4, R25, UR11, 0x1, P0 ;  /* 0x0000000b19047c11 */ /* 0x000fe400080f0eff */
[----:B------:R-:W-:-:S04]  /*0280*/  LEA R6, P0, R3, UR6, 0x2 ;  /* 0x0000000603067c11 */ /* 0x000fc8000f8010ff */
[----:B------:R-:W-:Y:S02]  /*0290*/  LEA.HI.X R7, R3, UR7, R4, 0x2, P0 ;  /* 0x0000000703077c11 */ /* 0x000fe400080f1404 */
[----:B------:R-:W-:Y:S02]  /*02a0*/  MOV R4, R9 ;  /* 0x0000000900047202 */ /* 0x000fe40000000f00 */
[----:B------:R-:W-:Y:S01]  /*02b0*/  MOV R3, R13 ;  /* 0x0000000d00037202 */ /* 0x000fe20000000f00 */
[----:B------:R-:W2:Y:S04]  /*02c0*/  LDG.E R15, desc[UR12][R6.64+-0x400] ;  /* 0xfffc000c060f7981 */ /* 0x000ea8000c1e1900 */
[----:B------:R-:W3:Y:S04]  /*02d0*/  LDG.E R12, desc[UR12][R4.64+-0x400] ;  /* 0xfffc000c040c7981 */ /* 0x000ee8000c1e1900 */
[----:B------:R-:W3:Y:S04]  /*02e0*/  LDG.E R14, desc[UR12][R2.64+-0x400] ;  /* 0xfffc000c020e7981 */ /* 0x000ee8000c1e1900 */
[----:B------:R-:W4:Y:S04]  /*02f0*/  LDG.E R13, desc[UR12][R4.64+-0x3fc] ;  /* 0xfffc040c040d7981 */ /* 0x000f28000c1e1900 */
[----:B------:R-:W4:Y:S04]  /*0300*/  LDG.E R19, desc[UR12][R2.64+-0x3fc] ;  /* 0xfffc040c02137981 */ /* 0x000f28000c1e1900 */
[----:B------:R-:W5:Y:S04]  /*0310*/  LDG.E R21, desc[UR12][R6.64+-0x3fc] ;  /* 0xfffc040c06157981 */ /* 0x000f68000c1e1900 */
        /* <DEDUP_REMOVED lines=8> */
[----:B------:R-:W5:Y:S01]  /*03a0*/  LDG.E R27, desc[UR12][R2.64+0x204] ;  /* 0x0002040c021b7981 */ /* 0x000f62000c1e1900 */
[----:B---3--:R-:W-:-:S03]  /*03b0*/  FFMA R18, R12, R14, R11 ;  /* 0x0000000e0c127223 */ /* 0x008fc6000000000b */
[----:B------:R-:W3:Y:S01]  /*03c0*/  LDG.E R14, desc[UR12][R2.64+-0x200] ;  /* 0xfffe000c020e7981 */ /* 0x000ee2000c1e1900 */
[----:B--2---:R-:W-:-:S03]  /*03d0*/  FFMA R10, R12, R15, R10 ;  /* 0x0000000f0c0a7223 */ /* 0x004fc6000000000a */
[----:B------:R-:W2:Y:S01]  /*03e0*/  LDG.E R15, desc[UR12][R4.64] ;  /* 0x0000000c040f7981 */ /* 0x000ea2000c1e1900 */
[----:B----4-:R-:W-:-:S03]  /*03f0*/  FFMA R19, R13, R19, R18 ;  /* 0x000000130d137223 */ /* 0x010fc60000000012 */
[----:B------:R-:W2:Y:S01]  /*0400*/  LDG.E R18, desc[UR12][R6.64] ;  /* 0x0000000c06127981 */ /* 0x000ea2000c1e1900 */
[----:B-----5:R-:W-:-:S03]  /*0410*/  FFMA R28, R13, R21, R10 ;  /* 0x000000150d1c7223 */ /* 0x020fc6000000000a */
[----:B------:R-:W4:Y:S04]  /*0420*/  LDG.E R10, desc[UR12][R4.64+0x4] ;  /* 0x0000040c040a7981 */ /* 0x000f28000c1e1900 */
[----:B------:R-:W4:Y:S04]  /*0430*/  LDG.E R11, desc[UR12][R6.64+0x4] ;  /* 0x0000040c060b7981 */ /* 0x000f28000c1e1900 */
[----:B------:R0:W5:Y:S01]  /*0440*/  LDG.E R13, desc[UR12][R2.64+0x4] ;  /* 0x0000040c020d7981 */ /* 0x000162000c1e1900 */
[----:B------:R-:W-:-:S03]  /*0450*/  FFMA R28, R9, R16, R28 ;  /* 0x00000010091c7223 */ /* 0x000fc6000000001c */
[----:B------:R-:W5:Y:S04]  /*0460*/  LDG.E R12, desc[UR12][R6.64+0x200] ;  /* 0x0002000c060c7981 */ /* 0x000f68000c1e1900 */
[----:B------:R4:W5:Y:S04]  /*0470*/  LDG.E R21, desc[UR12][R6.64+0x204] ;  /* 0x0002040c06157981 */ /* 0x000968000c1e1900 */
[----:B------:R1:W5:Y:S01]  /*0480*/  LDG.E R16, desc[UR12][R4.64+0x204] ;  /* 0x0002040c04107981 */ /* 0x000362000c1e1900 */
[----:B------:R-:W-:Y:S01]  /*0490*/  FFMA R22, R17, R22, R28 ;  /* 0x0000001611167223 */ /* 0x000fe2000000001c */
[----:B------:R-:W-:-:S04]  /*04a0*/  UIADD3 UR5, UPT, UPT, UR5, 0x4, URZ ;  /* 0x0000000405057890 */ /* 0x000fc8000fffe0ff */
[----:B------:R-:W-:Y:S01]  /*04b0*/  UISETP.NE.AND UP1, UPT, UR5, URZ, UPT ;  /* 0x000000ff0500728c */ /* 0x000fe2000bf25270 */
[----:B------:R-:W-:Y:S02]  /*04c0*/  IADD3 R8, PT, PT, R8, 0x200, RZ ;  /* 0x0000020008087810 */ /* 0x000fe40007ffe0ff */
[----:B------:R-:W-:Y:S01]  /*04d0*/  IADD3 R25, PT, PT, R25, 0x200, RZ ;  /* 0x0000020019197810 */ /* 0x000fe20007ffe0ff */
[----:B---3--:R-:W-:-:S04]  /*04e0*/  FFMA R19, R9, R14, R19 ;  /* 0x0000000e09137223 */ /* 0x008fc80000000013 */
[----:B------:R-:W-:Y:S01]  /*04f0*/  FFMA R19, R17, R24, R19 ;  /* 0x0000001811137223 */ /* 0x000fe20000000013 */
[----:B------:R-:W-:Y:S01]  /*0500*/  IADD3 R9, P0, PT, R4, 0x800, RZ ;  /* 0x0000080004097810 */ /* 0x000fe20007f1e0ff */
[C---:B--2---:R-:W-:Y:S02]  /*0510*/  FFMA R17, R15.reuse, R18, R22 ;  /* 0x000000120f117223 */ /* 0x044fe40000000016 */
[----:B------:R-:W-:Y:S01]  /*0520*/  FFMA R20, R15, R20, R19 ;  /* 0x000000140f147223 */ /* 0x000fe20000000013 */
[----:B------:R-:W-:Y:S02]  /*0530*/  IADD3.X R14, PT, PT, RZ, R5, RZ, P0, !PT ;  /* 0x00000005ff0e7210 */ /* 0x000fe400007fe4ff */
[----:B0-----:R-:W-:Y:S01]  /*0540*/  IADD3 R2, P0, PT, R2, 0x800, RZ ;  /* 0x0000080002027810 */ /* 0x001fe20007f1e0ff */
[C---:B----4-:R-:W-:Y:S01]  /*0550*/  FFMA R6, R10.reuse, R11, R17 ;  /* 0x0000000b0a067223 */ /* 0x050fe20000000011 */
[----:B-----5:R-:W-:-:S03]  /*0560*/  FFMA R13, R10, R13, R20 ;  /* 0x0000000d0a0d7223 */ /* 0x020fc60000000014 */
[C---:B-1----:R-:W-:Y:S01]  /*0570*/  FFMA R5, R23.reuse, R12, R6 ;  /* 0x0000000c17057223 */ /* 0x042fe20000000006 */
[----:B------:R-:W-:Y:S01]  /*0580*/  FFMA R26, R23, R26, R13 ;  /* 0x0000001a171a7223 */ /* 0x000fe2000000000d */
[----:B------:R-:W-:Y:S02]  /*0590*/  IADD3.X R13, PT, PT, RZ, R3, RZ, P0, !PT ;  /* 0x00000003ff0d7210 */ /* 0x000fe400007fe4ff */
[C---:B------:R-:W-:Y:S01]  /*05a0*/  FFMA R10, R16.reuse, R21, R5 ;  /* 0x00000015100a7223 */ /* 0x040fe20000000005 */
[----:B------:R-:W-:Y:S01]  /*05b0*/  FFMA R11, R16, R27, R26 ;  /* 0x0000001b100b7223 */ /* 0x000fe2000000001a */
[----:B------:R-:W-:Y:S06]  /*05c0*/  BRA.U UP1, `(.L_x_11) ;  /* 0xfffffffd01207547 */ /* 0x000fec000b83ffff */
.L_x_10:
[----:B------:R-:W-:Y:S05]  /*05d0*/  BRA.U !UP0, `(.L_x_9) ;  /* 0x0000000108ec7547 */ /* 0x000fea000b800000 */
[----:B------:R-:W-:Y:S02]  /*05e0*/  UISETP.NE.AND UP1, UPT, UR10, 0x1, UPT ;  /* 0x000000010a00788c */ /* 0x000fe4000bf25270 */
[----:B------:R-:W-:-:S07]  /*05f0*/  ULOP3.LUT UP0, URZ, UR9, 0x80, URZ, 0xc0, !UPT ;  /* 0x0000008009ff7892 */ /* 0x000fce000f80c0ff */
[----:B------:R-:W-:Y:S05]  /*0600*/  BRA.U !UP1, `(.L_x_12) ;  /* 0x0000000109847547 */ /* 0x000fea000b800000 */
[----:B------:R-:W0:Y:S01]  /*0610*/  LDC.64 R6, c[0x0][0x388] ;  /* 0x0000e200ff067b82 */ /* 0x000e220000000a00 */
[----:B------:R-:W1:Y:S01]  /*0620*/  LDCU.64 UR6, c[0x0][0x380] ;  /* 0x00007000ff0677ac */ /* 0x000e620008000a00 */
[C---:B------:R-:W-:Y:S02]  /*0630*/  IADD3 R12, PT, PT, R8.reuse, UR16, RZ ;  /* 0x00000010080c7c10 */ /* 0x040fe4000fffe0ff */
[----:B------:R-:W-:Y:S02]  /*0640*/  IADD3 R5, P1, PT, R8, UR8, RZ ;  /* 0x0000000808057c10 */ /* 0x000fe4000ff3e0ff */
[----:B------:R-:W-:Y:S02]  /*0650*/  IADD3 R3, P0, PT, R12, UR8, RZ ;  /* 0x000000080c037c10 */ /* 0x000fe4000ff1e0ff */
[----:B------:R-:W-:Y:S02]  /*0660*/  LEA.HI.X.SX32 R14, R8, UR11, 0x1, P1 ;  /* 0x0000000b080e7c11 */ /* 0x000fe400088f0eff */
[----:B------:R-:W-:-:S02]  /*0670*/  LEA.HI.X.SX32 R12, R12, UR11, 0x1, P0 ;  /* 0x0000000b0c0c7c11 */ /* 0x000fc400080f0eff */
[----:B-1----:R-:W-:Y:S02]  /*0680*/  LEA R4, P1, R5, UR6, 0x2 ;  /* 0x0000000605047c11 */ /* 0x002fe4000f8210ff */
[----:B------:R-:W-:Y:S02]  /*0690*/  LEA R2, P0, R3, UR6, 0x2 ;  /* 0x0000000603027c11 */ /* 0x000fe4000f8010ff */
[----:B------:R-:W-:Y:S01]  /*06a0*/  LEA.HI.X R5, R5, UR7, R14, 0x2, P1 ;  /* 0x0000000705057c11 */ /* 0x000fe200088f140e */
[----:B0-----:R-:W-:Y:S01]  /*06b0*/  IMAD.WIDE.U32 R6, R8, 0x4, R6 ;  /* 0x0000000408067825 */ /* 0x001fe200078e0006 */
[----:B------:R-:W-:-:S03]  /*06c0*/  LEA.HI.X R3, R3, UR7, R12, 0x2, P0 ;  /* 0x0000000703037c11 */ /* 0x000fc600080f140c */
[----:B------:R-:W2:Y:S04]  /*06d0*/  LDG.E R13, desc[UR12][R4.64] ;  /* 0x0000000c040d7981 */ /* 0x000ea8000c1e1900 */
[----:B------:R-:W2:Y:S04]  /*06e0*/  LDG.E R12, desc[UR12][R6.64] ;  /* 0x0000000c060c7981 */ /* 0x000ea8000c1e1900 */
        /* <DEDUP_REMOVED lines=9> */
[----:B------:R-:W5:Y:S01]  /*0780*/  LDG.E R22, desc[UR12][R2.64+0x204] ;  /* 0x0002040c02167981 */ /* 0x000f62000c1e1900 */
[----:B------:R-:W-:Y:S01]  /*0790*/  IADD3 R8, PT, PT, R8, 0x100, RZ ;  /* 0x0000010008087810 */ /* 0x000fe20007ffe0ff */
[C---:B--2---:R-:W-:Y:S01]  /*07a0*/  FFMA R14, R12.reuse, R13, R11 ;  /* 0x0000000d0c0e7223 */ /* 0x044fe2000000000b */
[----:B---3--:R-:W-:-:S03]  /*07b0*/  FFMA R10, R12, R17, R10 ;  /* 0x000000110c0a7223 */ /* 0x008fc6000000000a */
[C---:B----4-:R-:W-:Y:S01]  /*07c0*/  FFMA R14, R9.reuse, R15, R14 ;  /* 0x0000000f090e7223 */ /* 0x050fe2000000000e */
[----:B-----5:R-:W-:-:S03]  /*07d0*/  FFMA R10, R9, R19, R10 ;  /* 0x00000013090a7223 */ /* 0x020fc6000000000a */
[C---:B------:R-:W-:Y:S01]  /*07e0*/  FFMA R11, R21.reuse, R18, R14 ;  /* 0x00000012150b7223 */ /* 0x040fe2000000000e */
[----:B------:R-:W-:-:S03]  /*07f0*/  FFMA R23, R21, R23, R10 ;  /* 0x0000001715177223 */ /* 0x000fc6000000000a */
[C---:B------:R-:W-:Y:S01]  /*0800*/  FFMA R11, R16.reuse, R20, R11 ;  /* 0x00000014100b7223 */ /* 0x040fe2000000000b */
[----:B------:R-:W-:-:S07]  /*0810*/  FFMA R10, R16, R22, R23 ;  /* 0x00000016100a7223 */ /* 0x000fce0000000017 */
.L_x_12:
[----:B------:R-:W-:Y:S05]  /*0820*/  BRA.U UP0, `(.L_x_9) ;  /* 0x0000000100587547 */ /* 0x000fea000b800000 */
        /* <DEDUP_REMOVED lines=17> */
[----:B------:R-:W5:Y:S01]  /*0940*/  LDG.E R17, desc[UR12][R2.64+0x4] ;  /* 0x0000040c02117981 */ /* 0x000f62000c1e1900 */
[C---:B--2---:R-:W-:Y:S01]  /*0950*/  FFMA R12, R6.reuse, R12, R11 ;  /* 0x0000000c060c7223 */ /* 0x044fe2000000000b */
[----:B---3--:R-:W-:-:S03]  /*0960*/  FFMA R10, R6, R15, R10 ;  /* 0x0000000f060a7223 */ /* 0x008fc6000000000a */
[C---:B----4-:R-:W-:Y:S01]  /*0970*/  FFMA R11, R7.reuse, R13, R12 ;  /* 0x0000000d070b7223 */ /* 0x050fe2000000000c */
[----:B-----5:R-:W-:-:S07]  /*0980*/  FFMA R10, R7, R17, R10 ;  /* 0x00000011070a7223 */ /* 0x020fce000000000a */
.L_x_9:
[----:B------:R-:W0:Y:S01]  /*0990*/  S2UR UR6, SR_CgaCtaId ;  /* 0x00000000000679c3 */ /* 0x000e220000008800 */
[----:B------:R-:W-:Y:S01]  /*09a0*/  UMOV UR5, 0x400 ;  /* 0x0000040000057882 */ /* 0x000fe20000000000 */
[C---:B--2---:R-:W-:Y:S01]  /*09b0*/  ISETP.GT.U32.AND P0, PT, R0.reuse, 0xf, PT ;  /* 0x0000000f0000780c */ /* 0x044fe20003f04070 */
[----:B------:R-:W-:Y:S01]  /*09c0*/  BSSY.RECONVERGENT B0, `(.L_x_13) ;  /* 0x0000014000007945 */ /* 0x000fe20003800200 */
[----:B------:R-:W-:Y:S01]  /*09d0*/  ISETP.GT.U32.AND P1, PT, R0, 0x1, PT ;  /* 0x000000010000780c */ /* 0x000fe20003f24070 */
[----:B0-----:R-:W-:-:S06]  /*09e0*/  ULEA UR5, UR6, UR5, 0x18 ;  /* 0x0000000506057291 */ /* 0x001fcc000f8ec0ff */
[----:B------:R-:W-:-:S05]  /*09f0*/  LEA R3, R0, UR5, 0x2 ;  /* 0x0000000500037c11 */ /* 0x000fca000f8e10ff */
[----:B------:R0:W-:Y:S04]  /*0a00*/  STS [R3], R11 ;  /* 0x0000000b03007388 */ /* 0x0001e80000000800 */
[----:B------:R0:W-:Y:S01]  /*0a10*/  STS [R3+0x100], R10 ;  /* 0x0001000a03007388 */ /* 0x0001e20000000800 */
[----:B------:R-:W-:Y:S06]  /*0a20*/  BAR.SYNC.DEFER_BLOCKING 0x0 ;  /* 0x0000000000007b1d */ /* 0x000fec0000010000 */
[----:B------:R-:W-:Y:S05]  /*0a30*/  @P0 BRA `(.L_x_14) ;  /* 0x0000000000300947 */ /* 0x000fea0003800000 */
[----:B------:R-:W-:-:S04]  /*0a40*/  SHF.L.U32 R2, R0, 0x5, RZ ;  /* 0x0000000500027819 */ /* 0x000fc800000006ff */
[----:B------:R-:W-:-:S05]  /*0a50*/  LOP3.LUT R2, R2, 0x1e0, RZ, 0xc0, !PT ;  /* 0x000001e002027812 */ /* 0x000fca00078ec0ff */
[----:B------:R-:W1:Y:S04]  /*0a60*/  LDS.128 R4, [R2+UR5] ;  /* 0x0000000502047984 */ /* 0x000e680008000c00 */
[----:B0-----:R-:W0:Y:S01]  /*0a70*/  LDS.128 R8, [R2+UR5+0x10] ;  /* 0x0000100502087984 */ /* 0x001e220008000c00 */
[----:B-1----:R-:W-:-:S04]  /*0a80*/  FADD R5, R4, R5 ;  /* 0x0000000504057221 */ /* 0x002fc80000000000 */
[----:B------:R-:W-:-:S04]  /*0a90*/  FADD R6, R5, R6 ;  /* 0x0000000605067221 */ /* 0x000fc80000000000 */
[----:B------:R-:W-:-:S04]  /*0aa0*/  FADD R7, R6, R7 ;  /* 0x0000000706077221 */ /* 0x000fc80000000000 */
[----:B0-----:R-:W-:-:S04]  /*0ab0*/  FADD R8, R7, R8 ;  /* 0x0000000807087221 */ /* 0x001fc80000000000 */
[----:B------:R-:W-:-:S04]  /*0ac0*/  FADD R9, R8, R9 ;  /* 0x0000000908097221 */ /* 0x000fc80000000000 */
[----:B------:R-:W-:-:S04]  /*0ad0*/  FADD R10, R9, R10 ;  /* 0x0000000a090a7221 */ /* 0x000fc80000000000 */
[----:B------:R-:W-:-:S05]  /*0ae0*/  FADD R10, R10, R11 ;  /* 0x0000000b0a0a7221 */ /* 0x000fca0000000000 */
[----:B------:R1:W-:Y:S02]  /*0af0*/  STS [R3], R10 ;  /* 0x0000000a03007388 */ /* 0x0003e40000000800 */
.L_x_14:
[----:B------:R-:W-:Y:S05]  /*0b00*/  BSYNC.RECONVERGENT B0 ;  /* 0x0000000000007941 */ /* 0x000fea0003800200 */
.L_x_13:
[----:B------:R-:W-:Y:S06]  /*0b10*/  BAR.SYNC.DEFER_BLOCKING 0x0 ;  /* 0x0000000000007b1d */ /* 0x000fec0000010000 */
[----:B------:R-:W-:Y:S05]  /*0b20*/  @P1 EXIT ;  /* 0x000000000000194d */ /* 0x000fea0003800000 */
[C---:B------:R-:W-:Y:S01]  /*0b30*/  IMAD R4, R0.reuse, 0x1c, R3 ;  /* 0x0000001c00047824 */ /* 0x040fe200078e0203 */
[----:B------:R-:W-:Y:S01]  /*0b40*/  IADD3 R7, PT, PT, R0, UR4, RZ ;  /* 0x0000000400077c10 */ /* 0x000fe2000fffe0ff */
[----:B01----:R-:W0:Y:S03]  /*0b50*/  LDC.64 R2, c[0x0][0x390] ;  /* 0x0000e400ff027b82 */ /* 0x003e260000000a00 */
[----:B------:R-:W-:Y:S04]  /*0b60*/  LDS R5, [R4] ;  /* 0x0000000004057984 */ /* 0x000fe80000000800 */
[----:B------:R-:W1:Y:S04]  /*0b70*/  LDS R6, [R4+0x4] ;  /* 0x0000040004067984 */ /* 0x000e680000000800 */
[----:B------:R-:W2:Y:S04]  /*0b80*/  LDS R8, [R4+0x8] ;  /* 0x0000080004087984 */ /* 0x000ea80000000800 */
[----:B------:R-:W3:Y:S04]  /*0b90*/  LDS R10, [R4+0xc] ;  /* 0x00000c00040a7984 */ /* 0x000ee80000000800 */
[----:B------:R-:W4:Y:S04]  /*0ba0*/  LDS R12, [R4+0x10] ;  /* 0x00001000040c7984 */ /* 0x000f280000000800 */
[----:B------:R-:W5:Y:S01]  /*0bb0*/  LDS R14, [R4+0x14] ;  /* 0x00001400040e7984 */ /* 0x000f620000000800 */
[----:B0-----:R-:W-:-:S03]  /*0bc0*/  IMAD.WIDE.U32 R2, R7, 0x4, R2 ;  /* 0x0000000407027825 */ /* 0x001fc600078e0002 */
[----:B------:R-:W0:Y:S04]  /*0bd0*/  LDS R16, [R4+0x18] ;  /* 0x0000180004107984 */ /* 0x000e280000000800 */
[----:B------:R-:W0:Y:S01]  /*0be0*/  LDS R18, [R4+0x1c] ;  /* 0x00001c0004127984 */ /* 0x000e220000000800 */
[----:B-1----:R-:W-:-:S04]  /*0bf0*/  FADD R5, R5, R6 ;  /* 0x0000000605057221 */ /* 0x002fc80000000000 */
[----:B--2---:R-:W-:-:S04]  /*0c00*/  FADD R5, R5, R8 ;  /* 0x0000000805057221 */ /* 0x004fc80000000000 */
[----:B---3--:R-:W-:-:S04]  /*0c10*/  FADD R5, R5, R10 ;  /* 0x0000000a05057221 */ /* 0x008fc80000000000 */
[----:B----4-:R-:W-:-:S04]  /*0c20*/  FADD R5, R5, R12 ;  /* 0x0000000c05057221 */ /* 0x010fc80000000000 */
[----:B-----5:R-:W-:-:S04]  /*0c30*/  FADD R5, R5, R14 ;  /* 0x0000000e05057221 */ /* 0x020fc80000000000 */
[----:B0-----:R-:W-:-:S04]  /*0c40*/  FADD R5, R5, R16 ;  /* 0x0000001005057221 */ /* 0x001fc80000000000 */
[----:B------:R-:W-:-:S05]  /*0c50*/  FADD R5, R5, R18 ;  /* 0x0000001205057221 */ /* 0x000fca0000000000 */
[----:B------:R-:W-:Y:S01]  /*0c60*/  STG.E desc[UR12][R2.64], R5 ;  /* 0x0000000502007986 */ /* 0x000fe2000c10190c */
[----:B------:R-:W-:Y:S05]  /*0c70*/  EXIT ;  /* 0x000000000000794d */ /* 0x000fea0003800000 */
.L_x_15:
        /* <DEDUP_REMOVED lines=16> */
.L_x_43:


//--------------------- .text._Z16sgemv_2x1_t2x4x1PKfS0_Pfiii --------------------------
	.section	.text._Z16sgemv_2x1_t2x4x1PKfS0_Pfiii,"ax",@progbits
	.align	128
        .global         _Z16sgemv_2x1_t2x4x1PKfS0_Pfiii
        .type           _Z16sgemv_2x1_t2x4x1PKfS0_Pfiii,@function
        .size           _Z16sgemv_2x1_t2x4x1PKfS0_Pfiii,(.L_x_44 - _Z16sgemv_2x1_t2x4x1PKfS0_Pfiii)
        .other          _Z16sgemv_2x1_t2x4x1PKfS0_Pfiii,@"STO_CUDA_ENTRY STV_DEFAULT"
_Z16sgemv_2x1_t2x4x1PKfS0_Pfiii:
.text._Z16sgemv_2x1_t2x4x1PKfS0_Pfiii:
[----:B------:R-:W-:Y:S01]  /*0000*/  LDC R1, c[0x0][0x37c] ;  /* 0x0000df00ff017b82 */ /* 0x000fe20000000800 */
[----:B------:R-:W0:Y:S07]  /*0010*/  LDCU UR6, c[0x0][0x39c] ;  /* 0x00007380ff0677ac */ /* 0x000e2e0008000800 */
[----:B------:R-:W1:Y:S01]  /*0020*/  S2UR UR4, SR_CTAID.X ;  /* 0x00000000000479c3 */ /* 0x000e620000002500 */
[----:B------:R-:W2:Y:S01]  /*0030*/  S2R R0, SR_TID.X ;  /* 0x0000000000007919 */ /* 0x000ea20000002100 */
[----:B------:R-:W-:Y:S01]  /*0040*/  HFMA2 R10, -RZ, RZ, 0, 0 ;  /* 0x00000000ff0a7431 */ /* 0x000fe200000001ff */
[----:B------:R-:W-:Y:S01]  /*0050*/  MOV R19, RZ ;  /* 0x000000ff00137202 */ /* 0x000fe20000000f00 */
[----:B------:R-:W3:Y:S01]  /*0060*/  LDCU.64 UR10, c[0x0][0x358] ;  /* 0x00006b00ff0a77ac */ /* 0x000ee20008000a00 */
[----:B0-----:R-:W-:-:S02]  /*0070*/  UISETP.GE.AND UP0, UPT, UR6, 0x1, UPT ;  /* 0x000000010600788c */ /* 0x001fc4000bf06270 */
[----:B-1----:R-:W-:-:S07]  /*0080*/  USHF.L.U32 UR4, UR4, 0x1, URZ ;  /* 0x0000000104047899 */ /* 0x002fce00080006ff */
[----:B---3--:R-:W-:Y:S05]  /*0090*/  BRA.U !UP0, `(.L_x_16) ;  /* 0x0000000508d87547 */ /* 0x008fea000b800000 */
[----:B------:R-:W0:Y:S01]  /*00a0*/  LDCU UR14, c[0x0][0x3a0] ;  /* 0x00007400ff0e77ac */ /* 0x000e220008000800 */
[----:B--2---:R-:W-:Y:S02]  /*00b0*/  SHF.L.U32 R8, R0, 0x2, RZ ;  /* 0x0000000200087819 */ /* 0x004fe400000006ff */
[----:B------:R-:W-:Y:S01]  /*00c0*/  MOV R10, RZ ;  /* 0x000000ff000a7202 */ /* 0x000fe20000000f00 */
[----:B------:R-:W-:Y:S02]  /*00d0*/  UISETP.GE.U32.AND UP1, UPT, UR6, 0x101, UPT ;  /* 0x000001010600788c */ /* 0x000fe4000bf26070 */
[----:B------:R-:W-:-:S04]  /*00e0*/  UIADD3 UR5, UPT, UPT, UR6, -0x1, URZ ;  /* 0xffffffff06057890 */ /* 0x000fc8000fffe0ff */
[----:B------:R-:W-:Y:S02]  /*00f0*/  ULOP3.LUT UP0, URZ, UR5, 0x100, URZ, 0xc0, !UPT ;  /* 0x0000010005ff7892 */ /* 0x000fe4000f80c0ff */
[----:B0-----:R-:W-:-:S04]  /*0100*/  UIMAD UR8, UR4, UR14, URZ ;  /* 0x0000000e040872a4 */ /* 0x001fc8000f8e02ff */
[----:B------:R-:W-:Y:S01]  /*0110*/  USHF.R.S32.HI UR9, URZ, 0x1f, UR8 ;  /* 0x0000001fff097899 */ /* 0x000fe20008011408 */
[----:B------:R-:W-:Y:S11]  /*0120*/  BRA.U !UP1, `(.L_x_17) ;  /* 0x0000000509307547 */ /* 0x000ff6000b800000 */
[----:B------:R-:W0:Y:S01]  /*0130*/  LDC.64 R14, c[0x0][0x388] ;  /* 0x0000e200ff0e7b82 */ /* 0x000e220000000a00 */
[----:B------:R-:W1:Y:S01]  /*0140*/  LDCU.64 UR6, c[0x0][0x380] ;  /* 0x00007000ff0677ac */ /* 0x000e620008000a00 */
[----:B------:R-:W-:Y:S01]  /*0150*/  HFMA2 R10, -RZ, RZ, 0, 0 ;  /* 0x00000000ff0a7431 */ /* 0x000fe200000001ff */
[----:B------:R-:W-:Y:S01]  /*0160*/  IADD3 R25, PT, PT, R8, UR14, RZ ;  /* 0x0000000e08197c10 */ /* 0x000fe2000fffe0ff */
[----:B------:R-:W-:Y:S01]  /*0170*/  USHF.L.U32 UR12, UR8, 0x2, URZ ;  /* 0x00000002080c7899 */ /* 0x000fe200080006ff */
[----:B------:R-:W-:Y:S01]  /*0180*/  MOV R19, RZ ;  /* 0x000000ff00137202 */ /* 0x000fe20000000f00 */
[----:B------:R-:W-:Y:S02]  /*0190*/  USHF.L.U64.HI UR13, UR8, 0x2, UR9 ;  /* 0x00000002080d7899 */ /* 0x000fe40008010209 */
[----:B------:R-:W-:Y:S02]  /*01a0*/  ULEA.HI UR5, UR5, 0x1, URZ, 0x18 ;  /* 0x0000000105057891 */ /* 0x000fe4000f8fc0ff */
[----:B------:R-:W-:-:S02]  /*01b0*/  MOV R2, UR12 ;  /* 0x0000000c00027c02 */ /* 0x000fc40008000f00 */
[----:B------:R-:W-:Y:S01]  /*01c0*/  MOV R3, UR13 ;  /* 0x0000000d00037c02 */ /* 0x000fe20008000f00 */
[----:B------:R-:W-:Y:S02]  /*01d0*/  ULOP3.LUT UR5, UR5, 0x1fffffe, URZ, 0xc0, !UPT ;  /* 0x01fffffe05057892 */ /* 0x000fe4000f8ec0ff */
[C---:B------:R-:W-:Y:S01]  /*01e0*/  IMAD.WIDE.U32 R2, R0.reuse, 0x10, R2 ;  /* 0x0000001000027825 */ /* 0x040fe200078e0002 */
[----:B-1----:R-:W-:Y:S02]  /*01f0*/  UIADD3 UR6, UP1, UPT, UR6, 0x400, URZ ;  /* 0x0000040006067890 */ /* 0x002fe4000ff3e0ff */
[----:B------:R-:W-:Y:S02]  /*0200*/  UIADD3 UR5, UPT, UPT, -UR5, URZ, URZ ;  /* 0x000000ff05057290 */ /* 0x000fe4000fffe1ff */
[----:B------:R-:W-:Y:S01]  /*0210*/  UIADD3.X UR7, UPT, UPT, URZ, UR7, URZ, UP1, !UPT ;  /* 0x00000007ff077290 */ /* 0x000fe20008ffe4ff */
[----:B0-----:R-:W-:Y:S01]  /*0220*/  IMAD.WIDE.U32 R14, R0, 0x10, R14 ;  /* 0x00000010000e7825 */ /* 0x001fe200078e000e */
[----:B------:R-:W-:-:S02]  /*0230*/  IADD3 R2, P1, PT, R2, UR6, RZ ;  /* 0x0000000602027c10 */ /* 0x000fc4000ff3e0ff */
[----:B------:R-:W-:Y:S02]  /*0240*/  IADD3 R9, P0, PT, R14, 0x400, RZ ;  /* 0x000004000e097810 */ /* 0x000fe40007f1e0ff */
[----:B------:R-:W-:Y:S02]  /*0250*/  IADD3.X R11, PT, PT, R3, UR7, RZ, P1, !PT ;  /* 0x00000007030b7c10 */ /* 0x000fe40008ffe4ff */
[----:B------:R-:W-:-:S09]  /*0260*/  IADD3.X R14, PT, PT, RZ, R15, RZ, P0, !PT ;  /* 0x0000000fff0e7210 */ /* 0x000fd200007fe4ff */
.L_x_18:
        /* <DEDUP_REMOVED lines=22> */
[----:B--2---:R-:W-:-:S03]  /*03d0*/  FFMA R10, R12, R15, R10 ;  /* 0x0000000f0c0a7223 */ /* 0x004fc6000000000a */
[----:B------:R-:W2:Y:S01]  /*03e0*/  LDG.E R15, desc[UR10][R4.64] ;  /* 0x0000000a040f7981 */ /* 0x000ea2000c1e1900 */
[----:B---3--:R-:W-:-:S03]  /*03f0*/  FFMA R18, R12, R13, R19 ;  /* 0x0000000d0c127223 */ /* 0x008fc60000000013 */
[----:B------:R-:W3:Y:S04]  /*0400*/  LDG.E R13, desc[UR10][R2.64+0x4] ;  /* 0x0000040a020d7981 */ /* 0x000ee8000c1e1900 */
[----:B------:R-:W3:Y:S01]  /*0410*/  LDG.E R12, desc[UR10][R6.64+0x8] ;  /* 0x0000080a060c7981 */ /* 0x000ee2000c1e1900 */
[----:B----4-:R-:W-:-:S03]  /*0420*/  FFMA R27, R11, R27, R18 ;  /* 0x0000001b0b1b7223 */ /* 0x010fc60000000012 */
[----:B------:R-:W4:Y:S01]  /*0430*/  LDG.E R18, desc[UR10][R6.64] ;  /* 0x0000000a06127981 */ /* 0x000f22000c1e1900 */
[----:B-----5:R-:W-:-:S03]  /*0440*/  FFMA R28, R11, R21, R10 ;  /* 0x000000150b1c7223 */ /* 0x020fc6000000000a */
[----:B------:R-:W3:Y:S04]  /*0450*/  LDG.E R10, desc[UR10][R4.64+0x4] ;  /* 0x0000040a040a7981 */ /* 0x000ee8000c1e1900 */
[----:B------:R-:W5:Y:S01]  /*0460*/  LDG.E R11, desc[UR10][R6.64+0x4] ;  /* 0x0000040a060b7981 */ /* 0x000f62000c1e1900 */
[----:B------:R-:W-:-:S03]  /*0470*/  FFMA R28, R9, R16, R28 ;  /* 0x00000010091c7223 */ /* 0x000fc6000000001c */
[----:B------:R-:W5:Y:S04]  /*0480*/  LDG.E R21, desc[UR10][R6.64+0xc] ;  /* 0x00000c0a06157981 */ /* 0x000f68000c1e1900 */
[----:B------:R-:W5:Y:S04]  /*0490*/  LDG.E R16, desc[UR10][R4.64+0xc] ;  /* 0x00000c0a04107981 */ /* 0x000f68000c1e1900 */
[----:B------:R0:W5:Y:S01]  /*04a0*/  LDG.E R19, desc[UR10][R2.64+0xc] ;  /* 0x00000c0a02137981 */ /* 0x000162000c1e1900 */
[----:B------:R-:W-:Y:S01]  /*04b0*/  FFMA R27, R9, R14, R27 ;  /* 0x0000000e091b7223 */ /* 0x000fe2000000001b */
[----:B------:R-:W-:Y:S01]  /*04c0*/  FFMA R22, R17, R22, R28 ;  /* 0x0000001611167223 */ /* 0x000fe2000000001c */
[----:B------:R-:W-:-:S02]  /*04d0*/  UIADD3 UR5, UPT, UPT, UR5, 0x2, URZ ;  /* 0x0000000205057890 */ /* 0x000fc4000fffe0ff */
[----:B------:R-:W-:Y:S02]  /*04e0*/  FFMA R27, R17, R24, R27 ;  /* 0x00000018111b7223 */ /* 0x000fe4000000001b */
[----:B------:R-:W-:Y:S01]  /*04f0*/  UISETP.NE.AND UP1, UPT, UR5, URZ, UPT ;  /* 0x000000ff0500728c */ /* 0x000fe2000bf25270 */
[----:B------:R-:W-:-:S04]  /*0500*/  IADD3 R9, P0, PT, R4, 0x800, RZ ;  /* 0x0000080004097810 */ /* 0x000fc80007f1e0ff */
[----:B------:R-:W-:Y:S02]  /*0510*/  IADD3.X R14, PT, PT, RZ, R5, RZ, P0, !PT ;  /* 0x00000005ff0e7210 */ /* 0x000fe400007fe4ff */
[----:B0-----:R-:W-:Y:S02]  /*0520*/  IADD3 R2, P0, PT, R2, 0x800, RZ ;  /* 0x0000080002027810 */ /* 0x001fe40007f1e0ff */
[----:B------:R-:W-:Y:S02]  /*0530*/  IADD3 R8, PT, PT, R8, 0x200, RZ ;  /* 0x0000020008087810 */ /* 0x000fe40007ffe0ff */
[----:B------:R-:W-:Y:S01]  /*0540*/  IADD3 R25, PT, PT, R25, 0x200, RZ ;  /* 0x0000020019197810 */ /* 0x000fe20007ffe0ff */
[C---:B--2---:R-:W-:Y:S01]  /*0550*/  FFMA R20, R15.reuse, R20, R27 ;  /* 0x000000140f147223 */ /* 0x044fe2000000001b */
[----:B----4-:R-:W-:-:S03]  /*0560*/  FFMA R17, R15, R18, R22 ;  /* 0x000000120f117223 */ /* 0x010fc60000000016 */
[C---:B---3--:R-:W-:Y:S01]  /*0570*/  FFMA R13, R10.reuse, R13, R20 ;  /* 0x0000000d0a0d7223 */ /* 0x048fe20000000014 */
[----:B-----5:R-:W-:-:S03]  /*0580*/  FFMA R6, R10, R11, R17 ;  /* 0x0000000b0a067223 */ /* 0x020fc60000000011 */
[C---:B------:R-:W-:Y:S01]  /*0590*/  FFMA R26, R23.reuse, R26, R13 ;  /* 0x0000001a171a7223 */ /* 0x040fe2000000000d */
[----:B------:R-:W-:Y:S01]  /*05a0*/  FFMA R5, R23, R12, R6 ;  /* 0x0000000c17057223 */ /* 0x000fe20000000006 */
[----:B------:R-:W-:-:S03]  /*05b0*/  IADD3.X R11, PT, PT, RZ, R3, RZ, P0, !PT ;  /* 0x00000003ff0b7210 */ /* 0x000fc600007fe4ff */
[C---:B------:R-:W-:Y:S01]  /*05c0*/  FFMA R10, R16.reuse, R21, R5 ;  /* 0x00000015100a7223 */ /* 0x040fe20000000005 */
[----:B------:R-:W-:Y:S01]  /*05d0*/  FFMA R19, R16, R19, R26 ;  /* 0x0000001310137223 */ /* 0x000fe2000000001a */
[----:B------:R-:W-:Y:S06]  /*05e0*/  BRA.U UP1, `(.L_x_18) ;  /* 0xfffffffd01207547 */ /* 0x000fec000b83ffff */
.L_x_17:
        /* <DEDUP_REMOVED lines=33> */
.L_x_16:
        /* <DEDUP_REMOVED lines=23> */
.L_x_20:
[----:B------:R-:W-:Y:S05]  /*0970*/  BSYNC.RECONVERGENT B0 ;  /* 0x0000000000007941 */ /* 0x000fea0003800200 */
.L_x_19:
        /* <DEDUP_REMOVED lines=23> */
.L_x_21:
        /* <DEDUP_REMOVED lines=9> */
.L_x_44:


//--------------------- .text._Z9sgemv_4x1PKfS0_Pfiii --------------------------
	.section	.text._Z9sgemv_4x1PKfS0_Pfiii,"ax",@progbits
	.align	128
        .global         _Z9sgemv_4x1PKfS0_Pfiii
        .type           _Z9sgemv_4x1PKfS0_Pfiii,@function
        .size           _Z9sgemv_4x1PKfS0_Pfiii,(.L_x_45 - _Z9sgemv_4x1PKfS0_Pfiii)
        .other          _Z9sgemv_4x1PKfS0_Pfiii,@"STO_CUDA_ENTRY STV_DEFAULT"
_Z9sgemv_4x1PKfS0_Pfiii:
.text._Z9sgemv_4x1PKfS0_Pfiii:
[----:B------:R-:W-:Y:S01]  /*0000*/  LDC R1, c[0x0][0x37c] ;  /* 0x0000df00ff017b82 */ /* 0x000fe20000000800 */
[----:B------:R-:W0:Y:S07]  /*0010*/  LDCU UR10, c[0x0][0x39c] ;  /* 0x00007380ff0a77ac */ /* 0x000e2e0008000800 */
[----:B------:R-:W1:Y:S01]  /*0020*/  S2UR UR5, SR_CTAID.X ;  /* 0x00000000000579c3 */ /* 0x000e620000002500 */
[----:B------:R-:W2:Y:S01]  /*0030*/  S2R R6, SR_TID.X ;  /* 0x0000000000067919 */ /* 0x000ea20000002100 */
[----:B------:R-:W-:Y:S01]  /*0040*/  HFMA2 R18, -RZ, RZ, 0, 0 ;  /* 0x00000000ff127431 */ /* 0x000fe200000001ff */
[----:B------:R-:W-:Y:S01]  /*0050*/  MOV R23, RZ ;  /* 0x000000ff00177202 */ /* 0x000fe20000000f00 */
[----:B------:R-:W-:Y:S01]  /*0060*/  HFMA2 R11, -RZ, RZ, 0, 0 ;  /* 0x00000000ff0b7431 */ /* 0x000fe200000001ff */
[----:B------:R-:W-:Y:S01]  /*0070*/  MOV R26, RZ ;  /* 0x000000ff001a7202 */ /* 0x000fe20000000f00 */
[----:B------:R-:W3:Y:S01]  /*0080*/  LDCU.64 UR8, c[0x0][0x358] ;  /* 0x00006b00ff0877ac */ /* 0x000ee20008000a00 */
[----:B0-----:R-:W-:-:S02]  /*0090*/  UISETP.GE.AND UP0, UPT, UR10, 0x1, UPT ;  /* 0x000000010a00788c */ /* 0x001fc4000bf06270 */
[----:B-1----:R-:W-:-:S07]  /*00a0*/  USHF.L.U32 UR5, UR5, 0x2, URZ ;  /* 0x0000000205057899 */ /* 0x002fce00080006ff */
[----:B---3--:R-:W-:Y:S05]  /*00b0*/  BRA.U !UP0, `(.L_x_22) ;  /* 0x0000000508447547 */ /* 0x008fea000b800000 */
[----:B------:R-:W0:Y:S01]  /*00c0*/  LDC R7, c[0x0][0x3a0] ;  /* 0x0000e800ff077b82 */ /* 0x000e220000000800 */
[----:B------:R-:W1:Y:S01]  /*00d0*/  LDCU.64 UR6, c[0x0][0x380] ;  /* 0x00007000ff0677ac */ /* 0x000e620008000a00 */
[----:B--2---:R-:W-:Y:S02]  /*00e0*/  IMAD.SHL.U32 R0, R6, 0x4, RZ ;  /* 0x0000000406007824 */ /* 0x004fe400078e00ff */
[----:B------:R-:W-:Y:S01]  /*00f0*/  IMAD.MOV.U32 R18, RZ, RZ, RZ ;  /* 0x000000ffff127224 */ /* 0x000fe200078e00ff */
[----:B------:R-:W-:-:S03]  /*0100*/  UMOV UR4, URZ ;  /* 0x000000ff00047c82 */ /* 0x000fc60008000000 */
[----:B------:R-:W2:Y:S01]  /*0110*/  LDC.64 R2, c[0x0][0x388] ;  /* 0x0000e200ff027b82 */ /* 0x000ea20000000a00 */
[----:B-1----:R-:W-:-:S04]  /*0120*/  UIADD3 UR6, UP0, UPT, UR6, 0x8, URZ ;  /* 0x0000000806067890 */ /* 0x002fc8000ff1e0ff */
[----:B------:R-:W-:Y:S01]  /*0130*/  UIADD3.X UR7, UPT, UPT, URZ, UR7, URZ, UP0, !UPT ;  /* 0x00000007ff077290 */ /* 0x000fe200087fe4ff */
[----:B0-----:R-:W-:-:S05]  /*0140*/  IMAD R4, R7, UR5, RZ ;  /* 0x0000000507047c24 */ /* 0x001fca000f8e02ff */
[----:B------:R-:W-:Y:S02]  /*0150*/  SHF.R.S32.HI R5, RZ, 0x1f, R4 ;  /* 0x0000001fff057819 */ /* 0x000fe40000011404 */
[----:B------:R-:W-:Y:S01]  /*0160*/  SHF.L.U32 R8, R4, 0x2, RZ ;  /* 0x0000000204087819 */ /* 0x000fe200000006ff */
[----:B--2---:R-:W-:Y:S01]  /*0170*/  IMAD.WIDE.U32 R2, R6, 0x10, R2 ;  /* 0x0000001006027825 */ /* 0x004fe200078e0002 */
[----:B------:R-:W-:Y:S02]  /*0180*/  SHF.L.U64.HI R9, R4, 0x2, R5 ;  /* 0x0000000204097819 */ /* 0x000fe40000010205 */
[----:B------:R-:W-:Y:S01]  /*0190*/  IADD3 R14, P0, PT, R2, 0x8, RZ ;  /* 0x00000008020e7810 */ /* 0x000fe20007f1e0ff */
[----:B------:R-:W-:Y:S01]  /*01a0*/  IMAD.WIDE.U32 R8, R6, 0x10, R8 ;  /* 0x0000001006087825 */ /* 0x000fe200078e0008 */
[----:B------:R-:W-:Y:S02]  /*01b0*/  LEA R2, R7, R0, 0x1 ;  /* 0x0000000007027211 */ /* 0x000fe400078e08ff */
[----:B------:R-:W-:-:S02]  /*01c0*/  IADD3.X R15, PT, PT, RZ, R3, RZ, P0, !PT ;  /* 0x00000003ff0f7210 */ /* 0x000fc400007fe4ff */
[----:B------:R-:W-:Y:S02]  /*01d0*/  IADD3 R22, P1, PT, R8, UR6, RZ ;  /* 0x0000000608167c10 */ /* 0x000fe4000ff3e0ff */
[----:B------:R-:W-:Y:S01]  /*01e0*/  IADD3 R3, PT, PT, R0, R7, RZ ;  /* 0x0000000700037210 */ /* 0x000fe20007ffe0ff */
[----:B------:R-:W-:Y:S01]  /*01f0*/  IMAD R0, R7, 0x3, R0 ;  /* 0x0000000307007824 */ /* 0x000fe200078e0200 */
[----:B------:R-:W-:-:S09]  /*0200*/  IADD3.X R27, PT, PT, R9, UR7, RZ, P1, !PT ;  /* 0x00000007091b7c10 */ /* 0x000fd20008ffe4ff */
.L_x_23:
[C---:B------:R-:W-:Y:S01]  /*0210*/  IADD3 R7, P0, PT, R4.reuse, R2, RZ ;  /* 0x0000000204077210 */ /* 0x040fe20007f1e0ff */
[----:B------:R-:W2:Y:S01]  /*0220*/  LDG.E R21, desc[UR8][R14.64+-0x8] ;  /* 0xfffff8080e157981 */ /* 0x000ea2000c1e1900 */
[----:B------:R-:W-:Y:S02]  /*0230*/  IADD3 R9, P1, PT, R4, R3, RZ ;  /* 0x0000000304097210 */ /* 0x000fe40007f3e0ff */
[-C--:B------:R-:W-:Y:S02]  /*0240*/  LEA.HI.X.SX32 R8, R2, R5.reuse, 0x1, P0 ;  /* 0x0000000502087211 */ /* 0x080fe400000f0eff */
[----:B------:R-:W-:Y:S02]  /*0250*/  LEA R16, P0, R7, UR6, 0x2 ;  /* 0x0000000607107c11 */ /* 0x000fe4000f8010ff */
[----:B------:R-:W-:Y:S02]  /*0260*/  LEA.HI.X.SX32 R10, R3, R5, 0x1, P1 ;  /* 0x00000005030a7211 */ /* 0x000fe400008f0eff */
[----:B------:R-:W-:-:S02]  /*0270*/  LEA R24, P1, R9, UR6, 0x2 ;  /* 0x0000000609187c11 */ /* 0x000fc4000f8210ff */
[----:B------:R-:W-:Y:S02]  /*0280*/  LEA.HI.X R17, R7, UR7, R8, 0x2, P0 ;  /* 0x0000000707117c11 */ /* 0x000fe400080f1408 */
[----:B------:R-:W-:-:S03]  /*0290*/  LEA.HI.X R25, R9, UR7, R10, 0x2, P1 ;  /* 0x0000000709197c11 */ /* 0x000fc600088f140a */
[----:B------:R-:W2:Y:S04]  /*02a0*/  LDG.E R28, desc[UR8][R16.64+-0x8] ;  /* 0xfffff808101c7981 */ /* 0x000ea8000c1e1900 */
[----:B------:R-:W3:Y:S01]  /*02b0*/  LDG.E R20, desc[UR8][R24.64+-0x8] ;  /* 0xfffff80818147981 */ /* 0x000ee2000c1e1900 */
[----:B------:R-:W-:-:S03]  /*02c0*/  IADD3 R13, P0, PT, R4, R0, RZ ;  /* 0x00000000040d7210 */ /* 0x000fc60007f1e0ff */
[----:B------:R-:W4:Y:S01]  /*02d0*/  LDG.E R19, desc[UR8][R24.64+-0x4] ;  /* 0xfffffc0818137981 */ /* 0x000f22000c1e1900 */
[----:B------:R-:W-:Y:S02]  /*02e0*/  LEA.HI.X.SX32 R29, R0, R5, 0x1, P0 ;  /* 0x00000005001d7211 */ /* 0x000fe400000f0eff */
[C---:B------:R-:W-:Y:S01]  /*02f0*/  LEA R12, P0, R13.reuse, UR6, 0x2 ;  /* 0x000000060d0c7c11 */ /* 0x040fe2000f8010ff */
[----:B------:R-:W5:Y:S04]  /*0300*/  LDG.E R7, desc[UR8][R24.64] ;  /* 0x0000000818077981 */ /* 0x000f68000c1e1900 */
[----:B------:R-:W5:Y:S01]  /*0310*/  LDG.E R8, desc[UR8][R24.64+0x4] ;  /* 0x0000040818087981 */ /* 0x000f62000c1e1900 */
[----:B------:R-:W-:-:S03]  /*0320*/  LEA.HI.X R13, R13, UR7, R29, 0x2, P0 ;  /* 0x000000070d0d7c11 */ /* 0x000fc600080f141d */
[----:B------:R-:W5:Y:S04]  /*0330*/  LDG.E R9, desc[UR8][R16.64] ;  /* 0x0000000810097981 */ /* 0x000f68000c1e1900 */
[----:B------:R-:W5:Y:S04]  /*0340*/  LDG.E R10, desc[UR8][R16.64+0x4] ;  /* 0x00000408100a7981 */ /* 0x000f68000c1e1900 */
[----:B------:R0:W5:Y:S04]  /*0350*/  LDG.E R24, desc[UR8][R16.64+-0x4] ;  /* 0xfffffc0810187981 */ /* 0x000168000c1e1900 */
[----:B------:R-:W4:Y:S01]  /*0360*/  LDG.E R25, desc[UR8][R12.64+-0x8] ;  /* 0xfffff8080c197981 */ /* 0x000f22000c1e1900 */
[----:B0-----:R-:W-:-:S02]  /*0370*/  MOV R16, R22 ;  /* 0x0000001600107202 */ /* 0x001fc40000000f00 */
[----:B------:R-:W-:-:S05]  /*0380*/  MOV R17, R27 ;  /* 0x0000001b00117202 */ /* 0x000fca0000000f00 */
[----:B------:R-:W5:Y:S01]  /*0390*/  LDG.E R27, desc[UR8][R16.64+-0x8] ;  /* 0xfffff808101b7981 */ /* 0x000f62000c1e1900 */
[----:B--2---:R-:W-:-:S03]  /*03a0*/  FFMA R28, R21, R28, R11 ;  /* 0x0000001c151c7223 */ /* 0x004fc6000000000b */
[----:B------:R-:W2:Y:S01]  /*03b0*/  LDG.E R11, desc[UR8][R14.64+-0x4] ;  /* 0xfffffc080e0b7981 */ /* 0x000ea2000c1e1900 */
[----:B---3--:R-:W-:-:S03]  /*03c0*/  FFMA R23, R21, R20, R23 ;  /* 0x0000001415177223 */ /* 0x008fc60000000017 */
[----:B------:R-:W3:Y:S01]  /*03d0*/  LDG.E R20, desc[UR8][R14.64] ;  /* 0x000000080e147981 */ /* 0x000ee2000c1e1900 */
[----:B----4-:R-:W-:-:S03]  /*03e0*/  FFMA R22, R21, R25, R26 ;  /* 0x0000001915167223 */ /* 0x010fc6000000001a */
[----:B------:R-:W4:Y:S01]  /*03f0*/  LDG.E R26, desc[UR8][R12.64+0x4] ;  /* 0x000004080c1a7981 */ /* 0x000f22000c1e1900 */
[----:B-----5:R-:W-:-:S03]  /*0400*/  FFMA R18, R21, R27, R18 ;  /* 0x0000001b15127223 */ /* 0x020fc60000000012 */
[----:B------:R-:W5:Y:S01]  /*0410*/  LDG.E R21, desc[UR8][R12.64] ;  /* 0x000000080c157981 */ /* 0x000f62000c1e1900 */
[C---:B--2---:R-:W-:Y:S01]  /*0420*/  FFMA R27, R11.reuse, R19, R23 ;  /* 0x000000130b1b7223 */ /* 0x044fe20000000017 */
[----:B------:R-:W-:Y:S02]  /*0430*/  FFMA R25, R11, R24, R28 ;  /* 0x000000180b197223 */ /* 0x000fe4000000001c */
[----:B------:R-:W2:Y:S04]  /*0440*/  LDG.E R23, desc[UR8][R12.64+-0x4] ;  /* 0xfffffc080c177981 */ /* 0x000ea8000c1e1900 */
[----:B------:R-:W4:Y:S01]  /*0450*/  LDG.E R24, desc[UR8][R16.64+-0x4] ;  /* 0xfffffc0810187981 */ /* 0x000f22000c1e1900 */
[----:B---3--:R-:W-:-:S03]  /*0460*/  FFMA R27, R20, R7, R27 ;  /* 0x00000007141b7223 */ /* 0x008fc6000000001b */
[----:B------:R0:W3:Y:S04]  /*0470*/  LDG.E R19, desc[UR8][R14.64+0x4] ;  /* 0x000004080e137981 */ /* 0x0000e8000c1e1900 */
[----:B------:R-:W3:Y:S04]  /*0480*/  LDG.E R7, desc[UR8][R16.64] ;  /* 0x0000000810077981 */ /* 0x000ee8000c1e1900 */
[----:B------:R-:W3:Y:S01]  /*0490*/  LDG.E R28, desc[UR8][R16.64+0x4] ;  /* 0x00000408101c7981 */ /* 0x000ee2000c1e1900 */
[----:B------:R-:W-:-:S04]  /*04a0*/  UIADD3 UR4, UPT, UPT, UR4, 0x100, URZ ;  /* 0x0000010004047890 */ /* 0x000fc8000fffe0ff */
[----:B------:R-:W-:Y:S01]  /*04b0*/  UISETP.GE.AND UP0, UPT, UR4, UR10, UPT ;  /* 0x0000000a0400728c */ /* 0x000fe2000bf06270 */
[----:B0-----:R-:W-:Y:S01]  /*04c0*/  IADD3 R14, P0, PT, R14, 0x400, RZ ;  /* 0x000004000e0e7810 */ /* 0x001fe20007f1e0ff */
[----:B------:R-:W-:Y:S01]  /*04d0*/  VIADD R3, R3, 0x100 ;  /* 0x0000010003037836 */ /* 0x000fe20000000000 */
[----:B------:R-:W-:Y:S02]  /*04e0*/  IADD3 R2, PT, PT, R2, 0x100, RZ ;  /* 0x0000010002027810 */ /* 0x000fe40007ffe0ff */
[----:B------:R-:W-:Y:S02]  /*04f0*/  IADD3.X R15, PT, PT, RZ, R15, RZ, P0, !PT ;  /* 0x0000000fff0f7210 */ /* 0x000fe400007fe4ff */
[----:B------:R-:W-:Y:S01]  /*0500*/  IADD3 R0, PT, PT, R0, 0x100, RZ ;  /* 0x0000010000007810 */ /* 0x000fe20007ffe0ff */
[C---:B--2---:R-:W-:Y:S01]  /*0510*/  FFMA R29, R11.reuse, R23, R22 ;  /* 0x000000170b1d7223 */ /* 0x044fe20000000016 */
[----:B----4-:R-:W-:Y:S01]  /*0520*/  FFMA R18, R11, R24, R18 ;  /* 0x000000180b127223 */ /* 0x010fe20000000012 */
[----:B------:R-:W-:-:S02]  /*0530*/  IADD3 R22, P1, PT, R16, 0x400, RZ ;  /* 0x0000040010167810 */ /* 0x000fc40007f3e0ff */
[C---:B-----5:R-:W-:Y:S01]  /*0540*/  FFMA R21, R20.reuse, R21, R29 ;  /* 0x0000001514157223 */ /* 0x060fe2000000001d */
[C---:B---3--:R-:W-:Y:S01]  /*0550*/  FFMA R23, R19.reuse, R8, R27 ;  /* 0x0000000813177223 */ /* 0x048fe2000000001b */
[C---:B------:R-:W-:Y:S01]  /*0560*/  FFMA R8, R20.reuse, R9, R25 ;  /* 0x0000000914087223 */ /* 0x040fe20000000019 */
[----:B------:R-:W-:Y:S01]  /*0570*/  FFMA R7, R20, R7, R18 ;  /* 0x0000000714077223 */ /* 0x000fe20000000012 */
[----:B------:R-:W-:Y:S02]  /*0580*/  IADD3.X R27, PT, PT, RZ, R17, RZ, P1, !PT ;  /* 0x00000011ff1b7210 */ /* 0x000fe40000ffe4ff */
[C---:B------:R-:W-:Y:S01]  /*0590*/  FFMA R11, R19.reuse, R10, R8 ;  /* 0x0000000a130b7223 */ /* 0x040fe20000000008 */
[C---:B------:R-:W-:Y:S01]  /*05a0*/  FFMA R26, R19.reuse, R26, R21 ;  /* 0x0000001a131a7223 */ /* 0x040fe20000000015 */
[----:B------:R-:W-:Y:S01]  /*05b0*/  FFMA R18, R19, R28, R7 ;  /* 0x0000001c13127223 */ /* 0x000fe20000000007 */
[----:B------:R-:W-:Y:S06]  /*05c0*/  BRA.U !UP0, `(.L_x_23) ;  /* 0xfffffffd08107547 */ /* 0x000fec000b83ffff */
.L_x_22:
        /* <DEDUP_REMOVED lines=8> */
[----:B------:R0:W-:Y:S04]  /*0650*/  STS [R3+0x100], R23 ;  /* 0x0001001703007388 */ /* 0x0001e80000000800 */
[----:B------:R0:W-:Y:S04]  /*0660*/  STS [R3+0x200], R11 ;  /* 0x0002000b03007388 */ /* 0x0001e80000000800 */
[----:B------:R0:W-:Y:S01]  /*0670*/  STS [R3+0x300], R26 ;  /* 0x0003001a03007388 */ /* 0x0001e20000000800 */
[----:B------:R-:W-:Y:S06]  /*0680*/  BAR.SYNC.DEFER_BLOCKING 0x0 ;  /* 0x0000000000007b1d */ /* 0x000fec0000010000 */
[----:B------:R-:W-:Y:S05]  /*0690*/  @P0 BRA `(.L_x_25) ;  /* 0x0000000000300947 */ /* 0x000fea0003800000 */
[----:B------:R-:W-:-:S04]  /*06a0*/  SHF.L.U32 R0, R6, 0x5, RZ ;  /* 0x0000000506007819 */ /* 0x000fc800000006ff */
[----:B------:R-:W-:-:S05]  /*06b0*/  LOP3.LUT R0, R0, 0x3e0, RZ, 0xc0, !PT ;  /* 0x000003e000007812 */ /* 0x000fca00078ec0ff */
[----:B0-----:R-:W0:Y:S04]  /*06c0*/  LDS.128 R8, [R0+UR4] ;  /* 0x0000000400087984 */ /* 0x001e280008000c00 */
[----:B------:R-:W1:Y:S01]  /*06d0*/  LDS.128 R12, [R0+UR4+0x10] ;  /* 0x00001004000c7984 */ /* 0x000e620008000c00 */
[----:B0-----:R-:W-:-:S04]  /*06e0*/  FADD R9, R8, R9 ;  /* 0x0000000908097221 */ /* 0x001fc80000000000 */
[----:B------:R-:W-:-:S04]  /*06f0*/  FADD R10, R9, R10 ;  /* 0x0000000a090a7221 */ /* 0x000fc80000000000 */
[----:B------:R-:W-:-:S04]  /*0700*/  FADD R11, R10, R11 ;  /* 0x0000000b0a0b7221 */ /* 0x000fc80000000000 */
[----:B-1----:R-:W-:-:S04]  /*0710*/  FADD R12, R11, R12 ;  /* 0x0000000c0b0c7221 */ /* 0x002fc80000000000 */
[----:B------:R-:W-:-:S04]  /*0720*/  FADD R13, R12, R13 ;  /* 0x0000000d0c0d7221 */ /* 0x000fc80000000000 */
[----:B------:R-:W-:-:S04]  /*0730*/  FADD R14, R13, R14 ;  /* 0x0000000e0d0e7221 */ /* 0x000fc80000000000 */
[----:B------:R-:W-:-:S05]  /*0740*/  FADD R14, R14, R15 ;  /* 0x0000000f0e0e7221 */ /* 0x000fca0000000000 */
[----:B------:R1:W-:Y:S02]  /*0750*/  STS [R3], R14 ;  /* 0x0000000e03007388 */ /* 0x0003e40000000800 */
.L_x_25:
[----:B------:R-:W-:Y:S05]  /*0760*/  BSYNC.RECONVERGENT B0 ;  /* 0x0000000000007941 */ /* 0x000fea0003800200 */
.L_x_24:
[----:B------:R-:W-:Y:S06]  /*0770*/  BAR.SYNC.DEFER_BLOCKING 0x0 ;  /* 0x0000000000007b1d */ /* 0x000fec0000010000 */
[----:B------:R-:W-:Y:S05]  /*0780*/  @P1 EXIT ;  /* 0x000000000000194d */ /* 0x000fea0003800000 */
[----:B------:R-:W-:Y:S02]  /*0790*/  IMAD R0, R6, 0x1c, R3 ;  /* 0x0000001c06007824 */ /* 0x000fe400078e0203 */
[----:B01----:R-:W0:Y:S03]  /*07a0*/  LDC.64 R2, c[0x0][0x390] ;  /* 0x0000e400ff027b82 */ /* 0x003e260000000a00 */
[----:B------:R-:W-:Y:S04]  /*07b0*/  LDS R4, [R0] ;  /* 0x0000000000047984 */ /* 0x000fe80000000800 */
[----:B------:R-:W1:Y:S04]  /*07c0*/  LDS R5, [R0+0x4] ;  /* 0x0000040000057984 */ /* 0x000e680000000800 */
[----:B------:R-:W2:Y:S04]  /*07d0*/  LDS R7, [R0+0x8] ;  /* 0x0000080000077984 */ /* 0x000ea80000000800 */
[----:B------:R-:W3:Y:S04]  /*07e0*/  LDS R9, [R0+0xc] ;  /* 0x00000c0000097984 */ /* 0x000ee80000000800 */
[----:B------:R-:W4:Y:S04]  /*07f0*/  LDS R11, [R0+0x10] ;  /* 0x00001000000b7984 */ /* 0x000f280000000800 */
[----:B------:R-:W5:Y:S04]  /*0800*/  LDS R13, [R0+0x14] ;  /* 0x00001400000d7984 */ /* 0x000f680000000800 */
[----:B------:R-:W5:Y:S04]  /*0810*/  LDS R15, [R0+0x18] ;  /* 0x00001800000f7984 */ /* 0x000f680000000800 */
[----:B------:R-:W5:Y:S01]  /*0820*/  LDS R17, [R0+0x1c] ;  /* 0x00001c0000117984 */ /* 0x000f620000000800 */
[----:B-1----:R-:W-:Y:S01]  /*0830*/  FADD R4, R4, R5 ;  /* 0x0000000504047221 */ /* 0x002fe20000000000 */
[----:B------:R-:W-:-:S03]  /*0840*/  IADD3 R5, PT, PT, R6, UR5, RZ ;  /* 0x0000000506057c10 */ /* 0x000fc6000fffe0ff */
[----:B--2---:R-:W-:Y:S02]  /*0850*/  FADD R4, R4, R7 ;  /* 0x0000000704047221 */ /* 0x004fe40000000000 */
[----:B0-----:R-:W-:-:S04]  /*0860*/  IMAD.WIDE.U32 R2, R5, 0x4, R2 ;  /* 0x0000000405027825 */ /* 0x001fc800078e0002 */
[----:B---3--:R-:W-:-:S04]  /*0870*/  FADD R4, R4, R9 ;  /* 0x0000000904047221 */ /* 0x008fc80000000000 */
[----:B----4-:R-:W-:-:S04]  /*0880*/  FADD R4, R4, R11 ;  /* 0x0000000b04047221 */ /* 0x010fc80000000000 */
[----:B-----5:R-:W-:-:S04]  /*0890*/  FADD R4, R4, R13 ;  /* 0x0000000d04047221 */ /* 0x020fc80000000000 */
[----:B------:R-:W-:-:S04]  /*08a0*/  FADD R4, R4, R15 ;  /* 0x0000000f04047221 */ /* 0x000fc80000000000 */
[----:B------:R-:W-:-:S05]  /*08b0*/  FADD R17, R4, R17 ;  /* 0x0000001104117221 */ /* 0x000fca0000000000 */
[----:B------:R-:W-:Y:S01]  /*08c0*/  STG.E desc[UR8][R2.64], R17 ;  /* 0x0000001102007986 */ /* 0x000fe2000c101908 */
[----:B------:R-:W-:Y:S05]  /*08d0*/  EXIT ;  /* 0x000000000000794d */ /* 0x000fea0003800000 */
.L_x_26:
        /* <DEDUP_REMOVED lines=10> */
.L_x_45:


//--------------------- .text._Z16sgemv_8x1_t8x1x1PKfS0_Pfiii --------------------------
	.section	.text._Z16sgemv_8x1_t8x1x1PKfS0_Pfiii,"ax",@progbits
	.align	128
        .global         _Z16sgemv_8x1_t8x1x1PKfS0_Pfiii
        .type           _Z16sgemv_8x1_t8x1x1PKfS0_Pfiii,@function
        .size           _Z16sgemv_8x1_t8x1x1PKfS0_Pfiii,(.L_x_46 - _Z16sgemv_8x1_t8x1x1PKfS0_Pfiii)
        .other          _Z16sgemv_8x1_t8x1x1PKfS0_Pfiii,@"STO_CUDA_ENTRY STV_DEFAULT"
_Z16sgemv_8x1_t8x1x1PKfS0_Pfiii:
.text._Z16sgemv_8x1_t8x1x1PKfS0_Pfiii:
[----:B------:R-:W-:Y:S01]  /*0000*/  LDC R1, c[0x0][0x37c] ;  /* 0x0000df00ff017b82 */ /* 0x000fe20000000800 */
[----:B------:R-:W0:Y:S07]  /*0010*/  LDCU UR5, c[0x0][0x39c] ;  /* 0x00007380ff0577ac */ /* 0x000e2e0008000800 */
[----:B------:R-:W1:Y:S01]  /*0020*/  S2UR UR4, SR_CTAID.X ;  /* 0x00000000000479c3 */ /* 0x000e620000002500 */
[----:B------:R-:W2:Y:S01]  /*0030*/  S2R R2, SR_TID.X ;  /* 0x0000000000027919 */ /* 0x000ea20000002100 */
[----:B------:R-:W-:-:S02]  /*0040*/  HFMA2 R29, -RZ, RZ, 0, 0 ;  /* 0x00000000ff1d7431 */ /* 0x000fc400000001ff */
[----:B------:R-:W-:Y:S02]  /*0050*/  IMAD.MOV.U32 R3, RZ, RZ, RZ ;  /* 0x000000ffff037224 */ /* 0x000fe400078e00ff */
[----:B------:R-:W-:Y:S01]  /*0060*/  HFMA2 R26, -RZ, RZ, 0, 0 ;  /* 0x00000000ff1a7431 */ /* 0x000fe200000001ff */
[----:B------:R-:W-:Y:S01]  /*0070*/  MOV R5, RZ ;  /* 0x000000ff00057202 */ /* 0x000fe20000000f00 */
[----:B------:R-:W-:Y:S01]  /*0080*/  IMAD.MOV.U32 R11, RZ, RZ, RZ ;  /* 0x000000ffff0b7224 */ /* 0x000fe200078e00ff */
[----:B------:R-:W-:Y:S01]  /*0090*/  MOV R7, RZ ;  /* 0x000000ff00077202 */ /* 0x000fe20000000f00 */
[----:B------:R-:W-:Y:S01]  /*00a0*/  IMAD.MOV.U32 R9, RZ, RZ, RZ ;  /* 0x000000ffff097224 */ /* 0x000fe200078e00ff */
[----:B------:R-:W3:Y:S01]  /*00b0*/  LDCU.64 UR10, c[0x0][0x358] ;  /* 0x00006b00ff0a77ac */ /* 0x000ee20008000a00 */
[----:B------:R-:W-:Y:S01]  /*00c0*/  IMAD.MOV.U32 R24, RZ, RZ, RZ ;  /* 0x000000ffff187224 */ /* 0x000fe200078e00ff */
[----:B0-----:R-:W-:Y:S02]  /*00d0*/  UISETP.GE.AND UP0, UPT, UR5, 0x1, UPT ;  /* 0x000000010500788c */ /* 0x001fe4000bf06270 */
[----:B-1----:R-:W-:-:S07]  /*00e0*/  USHF.L.U32 UR4, UR4, 0x3, URZ ;  /* 0x0000000304047899 */ /* 0x002fce00080006ff */
[----:B------:R-:W-:Y:S05]  /*00f0*/  BRA.U !UP0, `(.L_x_27) ;  /* 0x0000000908907547 */ /* 0x000fea000b800000 */
[----:B------:R-:W0:Y:S01]  /*0100*/  LDCU UR6, c[0x0][0x39c] ;  /* 0x00007380ff0677ac */ /* 0x000e220008000800 */
[----:B------:R-:W-:Y:S01]  /*0110*/  MOV R29, RZ ;  /* 0x000000ff001d7202 */ /* 0x000fe20000000f00 */
[----:B------:R-:W1:Y:S01]  /*0120*/  LDCU UR14, c[0x0][0x3a0] ;  /* 0x00007400ff0e77ac */ /* 0x000e620008000800 */
[----:B------:R-:W-:Y:S02]  /*0130*/  UISETP.GE.U32.AND UP1, UPT, UR5, 0x41, UPT ;  /* 0x000000410500788c */ /* 0x000fe4000bf26070 */
[----:B------:R-:W-:Y:S02]  /*0140*/  UIADD3 UR5, UPT, UPT, UR5, -0x1, URZ ;  /* 0xffffffff05057890 */ /* 0x000fe4000fffe0ff */
[----:B0-----:R-:W-:Y:S02]  /*0150*/  UIADD3 UR6, UPT, UPT, UR6, -0x1, URZ ;  /* 0xffffffff06067890 */ /* 0x001fe4000fffe0ff */
[----:B-1----:R-:W-:Y:S02]  /*0160*/  UIMAD UR8, UR4, UR14, URZ ;  /* 0x0000000e040872a4 */ /* 0x002fe4000f8e02ff */
[----:B------:R-:W-:-:S02]  /*0170*/  ULOP3.LUT UP0, URZ, UR6, 0x40, URZ, 0xc0, !UPT ;  /* 0x0000004006ff7892 */ /* 0x000fc4000f80c0ff */
[----:B------:R-:W-:Y:S01]  /*0180*/  USHF.R.S32.HI UR9, URZ, 0x1f, UR8 ;  /* 0x0000001fff097899 */ /* 0x000fe20008011408 */
[----:B------:R-:W-:Y:S11]  /*0190*/  BRA.U !UP1, `(.L_x_28) ;  /* 0x0000000509747547 */ /* 0x000ff6000b800000 */
[----:B------:R-:W0:Y:S01]  /*01a0*/  LDCU.64 UR6, c[0x0][0x380] ;  /* 0x00007000ff0677ac */ /* 0x000e220008000a00 */
[----:B--2---:R-:W-:-:S04]  /*01b0*/  IMAD.WIDE.U32 R4, R2, 0x4, RZ ;  /* 0x0000000402047825 */ /* 0x004fc800078e00ff */
[----:B------:R-:W-:Y:S01]  /*01c0*/  HFMA2 R29, -RZ, RZ, 0, 0 ;  /* 0x00000000ff1d7431 */ /* 0x000fe200000001ff */
[----:B------:R-:W-:Y:S01]  /*01d0*/  MOV R7, RZ ;  /* 0x000000ff00077202 */ /* 0x000fe20000000f00 */
[----:B------:R-:W-:Y:S01]  /*01e0*/  ULEA.HI UR5, UR5, 0x1, URZ, 0x1a ;  /* 0x0000000105057891 */ /* 0x000fe2000f8fd0ff */
[----:B------:R-:W-:Y:S02]  /*01f0*/  IMAD.U32 R27, RZ, RZ, UR14 ;  /* 0x0000000eff1b7e24 */ /* 0x000fe4000f8e00ff */
[----:B------:R-:W-:Y:S01]  /*0200*/  HFMA2 R26, -RZ, RZ, 0, 0 ;  /* 0x00000000ff1a7431 */ /* 0x000fe200000001ff */
[----:B------:R-:W-:Y:S01]  /*0210*/  MOV R13, R5 ;  /* 0x00000005000d7202 */ /* 0x000fe20000000f00 */
[----:B------:R-:W-:Y:S01]  /*0220*/  ULOP3.LUT UR5, UR5, 0x7fffffe, URZ, 0xc0, !UPT ;  /* 0x07fffffe05057892 */ /* 0x000fe2000f8ec0ff */
[C-C-:B------:R-:W-:Y:S01]  /*0230*/  IMAD R12, R27.reuse, 0x3, R2.reuse ;  /* 0x000000031b0c7824 */ /* 0x140fe200078e0202 */
[C---:B------:R-:W-:Y:S01]  /*0240*/  LEA R6, R27.reuse, R2, 0x1 ;  /* 0x000000021b067211 */ /* 0x040fe200078e08ff */
[C-C-:B------:R-:W-:Y:S01]  /*0250*/  IMAD R10, R27.reuse, 0x4, R2.reuse ;  /* 0x000000041b0a7824 */ /* 0x140fe200078e0202 */
[----:B------:R-:W-:Y:S01]  /*0260*/  MOV R5, RZ ;  /* 0x000000ff00057202 */ /* 0x000fe20000000f00 */
[C-C-:B------:R-:W-:Y:S01]  /*0270*/  IMAD R23, R27.reuse, 0x5, R2.reuse ;  /* 0x000000051b177824 */ /* 0x140fe200078e0202 */
[----:B------:R-:W-:Y:S01]  /*0280*/  UIADD3 UR5, UPT, UPT, -UR5, URZ, URZ ;  /* 0x000000ff05057290 */ /* 0x000fe2000fffe1ff */
[----:B------:R-:W-:-:S02]  /*0290*/  IMAD R25, R27, 0x7, R2 ;  /* 0x000000071b197824 */ /* 0x000fc400078e0202 */
[----:B------:R-:W-:Y:S01]  /*02a0*/  IMAD R27, R27, 0x6, R2 ;  /* 0x000000061b1b7824 */ /* 0x000fe200078e0202 */
[----:B0-----:R-:W-:Y:S01]  /*02b0*/  UIADD3 UR12, UP1, UPT, UR6, 0x100, URZ ;  /* 0x00000100060c7890 */ /* 0x001fe2000ff3e0ff */
[----:B------:R-:W-:Y:S01]  /*02c0*/  IMAD.MOV.U32 R3, RZ, RZ, RZ ;  /* 0x000000ffff037224 */ /* 0x000fe200078e00ff */
[----:B------:R-:W-:Y:S01]  /*02d0*/  ULEA UR6, UP2, UR8, UR6, 0x2 ;  /* 0x0000000608067291 */ /* 0x000fe2000f8410ff */
[----:B------:R-:W-:Y:S01]  /*02e0*/  IMAD.MOV.U32 R11, RZ, RZ, RZ ;  /* 0x000000ffff0b7224 */ /* 0x000fe200078e00ff */
[----:B------:R-:W-:Y:S01]  /*02f0*/  UIADD3.X UR13, UPT, UPT, URZ, UR7, URZ, UP1, !UPT ;  /* 0x00000007ff0d7290 */ /* 0x000fe20008ffe4ff */
[----:B------:R-:W-:Y:S01]  /*0300*/  IMAD.MOV.U32 R9, RZ, RZ, RZ ;  /* 0x000000ffff097224 */ /* 0x000fe200078e00ff */
[----:B------:R-:W-:Y:S01]  /*0310*/  ULEA.HI.X UR7, UR8, UR7, UR9, 0x2, UP2 ;  /* 0x0000000708077291 */ /* 0x000fe200090f1409 */
[----:B------:R-:W-:Y:S02]  /*0320*/  IMAD.MOV.U32 R24, RZ, RZ, RZ ;  /* 0x000000ffff187224 */ /* 0x000fe400078e00ff */
[----:B------:R-:W-:Y:S01]  /*0330*/  VIADD R8, R2, UR14 ;  /* 0x0000000e02087c36 */ /* 0x000fe20008000000 */
[----:B------:R-:W0:Y:S08]  /*0340*/  LDCU.64 UR14, c[0x0][0x388] ;  /* 0x00007100ff0e77ac */ /* 0x000e300008000a00 */
.L_x_29:
[----:B------:R-:W-:Y:S02]  /*0350*/  IADD3 R0, P1, PT, R6, UR8, RZ ;  /* 0x0000000806007c10 */ /* 0x000fe4000ff3e0ff */
[----:B0-----:R-:W-:Y:S02]  /*0360*/  IADD3 R18, P0, PT, R4, UR14, RZ ;  /* 0x0000000e04127c10 */ /* 0x001fe4000ff1e0ff */
[----:B------:R-:W-:Y:S02]  /*0370*/  LEA.HI.X.SX32 R15, R6, UR9, 0x1, P1 ;  /* 0x00000009060f7c11 */ /* 0x000fe400088f0eff */
[C---:B------:R-:W-:Y:S02]  /*0380*/  LEA R16, P1, R0.reuse, UR12, 0x2 ;  /* 0x0000000c00107c11 */ /* 0x040fe4000f8210ff */
[----:B------:R-:W-:Y:S02]  /*0390*/  IADD3.X R19, PT, PT, R13, UR15, RZ, P0, !PT ;  /* 0x0000000f0d137c10 */ /* 0x000fe400087fe4ff */
[----:B------:R-:W-:-:S03]  /*03a0*/  LEA.HI.X R17, R0, UR13, R15, 0x2, P1 ;  /* 0x0000000d00117c11 */ /* 0x000fc600088f140f */
[----:B---3--:R-:W2:Y:S04]  /*03b0*/  LDG.E R0, desc[UR10][R18.64] ;  /* 0x0000000a12007981 */ /* 0x008ea8000c1e1900 */
[----:B------:R-:W2:Y:S04]  /*03c0*/  LDG.E R14, desc[UR10][R16.64+-0x100] ;  /* 0xffff000a100e7981 */ /* 0x000ea8000c1e1900 */
[----:B------:R-:W3:Y:S01]  /*03d0*/  LDG.E R22, desc[UR10][R18.64+0x100] ;  /* 0x0001000a12167981 */ /* 0x000ee2000c1e1900 */
[----:B------:R-:W-:-:S03]  /*03e0*/  IADD3 R15, P0, PT, R12, UR8, RZ ;  /* 0x000000080c0f7c10 */ /* 0x000fc6000ff1e0ff */
[----:B------:R0:W3:Y:S01]  /*03f0*/  LDG.E R17, desc[UR10][R16.64] ;  /* 0x0000000a10117981 */ /* 0x0000e2000c1e1900 */
[----:B------:R-:W-:Y:S02]  /*0400*/  LEA.HI.X.SX32 R28, R12, UR9, 0x1, P0 ;  /* 0x000000090c1c7c11 */ /* 0x000fe400080f0eff */
[----:B------:R-:W-:-:S04]  /*0410*/  LEA R20, P0, R15, UR12, 0x2 ;  /* 0x0000000c0f147c11 */ /* 0x000fc8000f8010ff */
[----:B------:R-:W-:Y:S01]  /*0420*/  LEA.HI.X R21, R15, UR13, R28, 0x2, P0 ;  /* 0x0000000d0f157c11 */ /* 0x000fe200080f141c */
[----:B------:R-:W-:-:S04]  /*0430*/  IMAD.U32 R15, RZ, RZ, UR7 ;  /* 0x00000007ff0f7e24 */ /* 0x000fc8000f8e00ff */
[----:B------:R-:W4:Y:S01]  /*0440*/  LDG.E R19, desc[UR10][R20.64+-0x100] ;  /* 0xffff000a14137981 */ /* 0x000f22000c1e1900 */
[----:B0-----:R-:W-:-:S03]  /*0450*/  IADD3 R16, P0, PT, R4, UR6, RZ ;  /* 0x0000000604107c10 */ /* 0x001fc6000ff1e0ff */
[----:B------:R0:W5:Y:S01]  /*0460*/  LDG.E R28, desc[UR10][R20.64] ;  /* 0x0000000a141c7981 */ /* 0x000162000c1e1900 */
[----:B--2---:R-:W-:Y:S01]  /*0470*/  FFMA R9, R0, R14, R9 ;  /* 0x0000000e00097223 */ /* 0x004fe20000000009 */
[----:B------:R-:W-:-:S05]  /*0480*/  MOV R14, UR6 ;  /* 0x00000006000e7c02 */ /* 0x000fca0008000f00 */
[----:B0-----:R-:W-:-:S04]  /*0490*/  IMAD.WIDE R20, R8, 0x4, R14 ;  /* 0x0000000408147825 */ /* 0x001fc800078e020e */
[----:B---3--:R-:W-:Y:S01]  /*04a0*/  FFMA R9, R22, R17, R9 ;  /* 0x0000001116097223 */ /* 0x008fe20000000009 */
[----:B------:R-:W2:Y:S01]  /*04b0*/  LDG.E R18, desc[UR10][R20.64] ;  /* 0x0000000a14127981 */ /* 0x000ea2000c1e1900 */
[----:B------:R-:W-:-:S03]  /*04c0*/  IADD3.X R17, PT, PT, R13, UR7, RZ, P0, !PT ;  /* 0x000000070d117c10 */ /* 0x000fc600087fe4ff */
[----:B------:R-:W3:Y:S04]  /*04d0*/  LDG.E R20, desc[UR10][R20.64+0x100] ;  /* 0x0001000a14147981 */ /* 0x000ee8000c1e1900 */
[----:B------:R-:W3:Y:S01]  /*04e0*/  LDG.E R21, desc[UR10][R16.64] ;  /* 0x0000000a10157981 */ /* 0x000ee2000c1e1900 */
[----:B----4-:R-:W-:-:S04]  /*04f0*/  FFMA R19, R0, R19, R26 ;  /* 0x0000001300137223 */ /* 0x010fc8000000001a */
[----:B-----5:R-:W-:Y:S02]  /*0500*/  FFMA R26, R22, R28, R19 ;  /* 0x0000001c161a7223 */ /* 0x020fe40000000013 */
[----:B------:R-:W4:Y:S01]  /*0510*/  LDG.E R28, desc[UR10][R16.64+0x100] ;  /* 0x0001000a101c7981 */ /* 0x000f22000c1e1900 */
[----:B--2---:R-:W-:Y:S01]  /*0520*/  FFMA R7, R0, R18, R7 ;  /* 0x0000001200077223 */ /* 0x004fe20000000007 */
[----:B------:R-:W-:-:S05]  /*0530*/  IMAD.WIDE R18, R10, 0x4, R14 ;  /* 0x000000040a127825 */ /* 0x000fca00078e020e */
[----:B------:R-:W2:Y:S01]  /*0540*/  LDG.E R16, desc[UR10][R18.64] ;  /* 0x0000000a12107981 */ /* 0x000ea2000c1e1900 */
[----:B---3--:R-:W-:-:S03]  /*0550*/  FFMA R7, R22, R20, R7 ;  /* 0x0000001416077223 */ /* 0x008fc60000000007 */
[----:B------:R-:W3:Y:S01]  /*0560*/  LDG.E R19, desc[UR10][R18.64+0x100] ;  /* 0x0001000a12137981 */ /* 0x000ee2000c1e1900 */
[----:B------:R-:W-:Y:S01]  /*0570*/  FFMA R24, R0, R21, R24 ;  /* 0x0000001500187223 */ /* 0x000fe20000000018 */
[----:B------:R-:W-:-:S05]  /*0580*/  IMAD.WIDE R20, R23, 0x4, R14 ;  /* 0x0000000417147825 */ /* 0x000fca00078e020e */
[----:B------:R-:W5:Y:S01]  /*0590*/  LDG.E R18, desc[UR10][R20.64] ;  /* 0x0000000a14127981 */ /* 0x000f62000c1e1900 */
[----:B----4-:R-:W-:-:S03]  /*05a0*/  FFMA R24, R22, R28, R24 ;  /* 0x0000001c16187223 */ /* 0x010fc60000000018 */
[----:B------:R-:W4:Y:S01]  /*05b0*/  LDG.E R28, desc[UR10][R20.64+0x100] ;  /* 0x0001000a141c7981 */ /* 0x000f22000c1e1900 */
[----:B--2---:R-:W-:Y:S01]  /*05c0*/  FFMA R11, R0, R16, R11 ;  /* 0x00000010000b7223 */ /* 0x004fe2000000000b */
[----:B------:R-:W-:-:S04]  /*05d0*/  IMAD.WIDE R16, R25, 0x4, R14 ;  /* 0x0000000419107825 */ /* 0x000fc800078e020e */
[----:B------:R-:W-:Y:S01]  /*05e0*/  IMAD.WIDE R14, R27, 0x4, R14 ;  /* 0x000000041b0e7825 */ /* 0x000fe200078e020e */
[----:B------:R-:W2:Y:S03]  /*05f0*/  LDG.E R20, desc[UR10][R16.64] ;  /* 0x0000000a10147981 */ /* 0x000ea6000c1e1900 */
[----:B---3--:R-:W-:Y:S02]  /*0600*/  FFMA R11, R22, R19, R11 ;  /* 0x00000013160b7223 */ /* 0x008fe4000000000b */
[----:B------:R-:W3:Y:S01]  /*0610*/  LDG.E R19, desc[UR10][R16.64+0x100] ;  /* 0x0001000a10137981 */ /* 0x000ee2000c1e1900 */
[----:B-----5:R-:W-:-:S03]  /*0620*/  FFMA R5, R0, R18, R5 ;  /* 0x0000001200057223 */ /* 0x020fc60000000005 */
[----:B------:R-:W5:Y:S04]  /*0630*/  LDG.E R18, desc[UR10][R14.64] ;  /* 0x0000000a0e127981 */ /* 0x000f68000c1e1900 */
[----:B------:R-:W5:Y:S01]  /*0640*/  LDG.E R14, desc[UR10][R14.64+0x100] ;  /* 0x0001000a0e0e7981 */ /* 0x000f62000c1e1900 */
[----:B------:R-:W-:-:S04]  /*0650*/  UIADD3 UR5, UPT, UPT, UR5, 0x2, URZ ;  /* 0x0000000205057890 */ /* 0x000fc8000fffe0ff */
[----:B------:R-:W-:Y:S01]  /*0660*/  UISETP.NE.AND UP1, UPT, UR5, URZ, UPT ;  /* 0x000000ff0500728c */ /* 0x000fe2000bf25270 */
[----:B------:R-:W-:Y:S01]  /*0670*/  IADD3 R4, P0, PT, R4, 0x200, RZ ;  /* 0x0000020004047810 */ /* 0x000fe20007f1e0ff */
[----:B----4-:R-:W-:Y:S01]  /*0680*/  FFMA R5, R22, R28, R5 ;  /* 0x0000001c16057223 */ /* 0x010fe20000000005 */
[----:B------:R-:W-:Y:S01]  /*0690*/  IADD3 R2, PT, PT, R2, 0x80, RZ ;  /* 0x0000008002027810 */ /* 0x000fe20007ffe0ff */
[----:B------:R-:W-:Y:S01]  /*06a0*/  VIADD R6, R6, 0x80 ;  /* 0x0000008006067836 */ /* 0x000fe20000000000 */
[----:B------:R-:W-:Y:S01]  /*06b0*/  IADD3 R12, PT, PT, R12, 0x80, RZ ;  /* 0x000000800c0c7810 */ /* 0x000fe20007ffe0ff */
[----:B------:R-:W-:Y:S01]  /*06c0*/  IMAD.X R13, RZ, RZ, R13, P0 ;  /* 0x000000ffff0d7224 */ /* 0x000fe200000e060d */
[----:B------:R-:W-:Y:S01]  /*06d0*/  IADD3 R8, PT, PT, R8, 0x80, RZ ;  /* 0x0000008008087810 */ /* 0x000fe20007ffe0ff */
[----:B------:R-:W-:Y:S01]  /*06e0*/  VIADD R10, R10, 0x80 ;  /* 0x000000800a0a7836 */ /* 0x000fe20000000000 */
[----:B------:R-:W-:Y:S01]  /*06f0*/  IADD3 R23, PT, PT, R23, 0x80, RZ ;  /* 0x0000008017177810 */ /* 0x000fe20007ffe0ff */
[----:B------:R-:W-:Y:S01]  /*0700*/  VIADD R25, R25, 0x80 ;  /* 0x0000008019197836 */ /* 0x000fe20000000000 */
[----:B------:R-:W-:Y:S01]  /*0710*/  IADD3 R27, PT, PT, R27, 0x80, RZ ;  /* 0x000000801b1b7810 */ /* 0x000fe20007ffe0ff */
[----:B--2---:R-:W-:-:S04]  /*0720*/  FFMA R29, R0, R20, R29 ;  /* 0x00000014001d7223 */ /* 0x004fc8000000001d */
[----:B---3--:R-:W-:Y:S01]  /*0730*/  FFMA R29, R22, R19, R29 ;  /* 0x00000013161d7223 */ /* 0x008fe2000000001d */
[----:B-----5:R-:W-:-:S04]  /*0740*/  FFMA R3, R0, R18, R3 ;  /* 0x0000001200037223 */ /* 0x020fc80000000003 */
[----:B------:R-:W-:Y:S01]  /*0750*/  FFMA R3, R22, R14, R3 ;  /* 0x0000000e16037223 */ /* 0x000fe20000000003 */
[----:B------:R-:W-:Y:S06]  /*0760*/  BRA.U UP1, `(.L_x_29) ;  /* 0xfffffff901f87547 */ /* 0x000fec000b83ffff */
.L_x_28:
[----:B------:R-:W-:Y:S05]  /*0770*/  BRA.U UP0, `(.L_x_27) ;  /* 0x0000000100f07547 */ /* 0x000fea000b800000 */
[----:B------:R-:W0:Y:S01]  /*0780*/  LDCU.64 UR6, c[0x0][0x380] ;  /* 0x00007000ff0677ac */ /* 0x000e220008000a00 */
[C---:B--2---:R-:W-:Y:S01]  /*0790*/  IADD3 R4, P0, PT, R2.reuse, UR8, RZ ;  /* 0x0000000802047c10 */ /* 0x044fe2000ff1e0ff */
[----:B------:R-:W1:Y:S03]  /*07a0*/  LDCU UR5, c[0x0][0x3a0] ;  /* 0x00007400ff0577ac */ /* 0x000e660008000800 */
[----:B------:R-:W-:Y:S02]  /*07b0*/  LEA.HI.X.SX32 R13, R2, UR9, 0x1, P0 ;  /* 0x00000009020d7c11 */ /* 0x000fe400080f0eff */
[----:B0-----:R-:W-:Y:S01]  /*07c0*/  LEA R12, P0, R4, UR6, 0x2 ;  /* 0x00000006040c7c11 */ /* 0x001fe2000f8010ff */
[----:B-1----:R-:W-:-:S03]  /*07d0*/  VIADD R0, R2, UR5 ;  /* 0x0000000502007c36 */ /* 0x002fc60008000000 */
[----:B------:R-:W-:Y:S02]  /*07e0*/  LEA.HI.X R13, R4, UR7, R13, 0x2, P0 ;  /* 0x00000007040d7c11 */ /* 0x000fe400080f140d */
[----:B------:R-:W-:-:S03]  /*07f0*/  IADD3 R6, P0, PT, R0, UR8, RZ ;  /* 0x0000000800067c10 */ /* 0x000fc6000ff1e0ff */
[----:B---3--:R0:W2:Y:S01]  /*0800*/  LDG.E R25, desc[UR10][R12.64] ;  /* 0x0000000a0c197981 */ /* 0x0080a2000c1e1900 */
[C---:B------:R-:W-:Y:S02]  /*0810*/  IADD3 R4, PT, PT, R0.reuse, UR5, RZ ;  /* 0x0000000500047c10 */ /* 0x040fe4000fffe0ff */
[----:B------:R-:W-:Y:S02]  /*0820*/  LEA.HI.X.SX32 R17, R0, UR9, 0x1, P0 ;  /* 0x0000000900117c11 */ /* 0x000fe400080f0eff */
[C---:B------:R-:W-:Y:S01]  /*0830*/  IADD3 R8, P1, PT, R4.reuse, UR8, RZ ;  /* 0x0000000804087c10 */ /* 0x040fe2000ff3e0ff */
[----:B------:R-:W-:Y:S01]  /*0840*/  VIADD R0, R4, UR5 ;  /* 0x0000000504007c36 */ /* 0x000fe20008000000 */
[----:B------:R-:W-:Y:S02]  /*0850*/  LEA R22, P0, R6, UR6, 0x2 ;  /* 0x0000000606167c11 */ /* 0x000fe4000f8010ff */
[----:B------:R-:W-:Y:S02]  /*0860*/  LEA.HI.X.SX32 R15, R4, UR9, 0x1, P1 ;  /* 0x00000009040f7c11 */ /* 0x000fe400088f0eff */
[----:B------:R-:W-:-:S02]  /*0870*/  LEA.HI.X R23, R6, UR7, R17, 0x2, P0 ;  /* 0x0000000706177c11 */ /* 0x000fc400080f1411 */
[----:B------:R-:W-:Y:S01]  /*0880*/  LEA R20, P1, R8, UR6, 0x2 ;  /* 0x0000000608147c11 */ /* 0x000fe2000f8210ff */
[----:B------:R-:W1:Y:S01]  /*0890*/  LDC.64 R16, c[0x0][0x388] ;  /* 0x0000e200ff107b82 */ /* 0x000e620000000a00 */
[C---:B------:R-:W-:Y:S02]  /*08a0*/  IADD3 R6, P0, PT, R0.reuse, UR8, RZ ;  /* 0x0000000800067c10 */ /* 0x040fe4000ff1e0ff */
[----:B------:R-:W-:Y:S02]  /*08b0*/  IADD3 R4, PT, PT, R0, UR5, RZ ;  /* 0x0000000500047c10 */ /* 0x000fe4000fffe0ff */
[----:B------:R-:W-:Y:S02]  /*08c0*/  LEA.HI.X R21, R8, UR7, R15, 0x2, P1 ;  /* 0x0000000708157c11 */ /* 0x000fe400088f140f */
[----:B------:R-:W-:Y:S02]  /*08d0*/  LEA.HI.X.SX32 R15, R0, UR9, 0x1, P0 ;  /* 0x00000009000f7c11 */ /* 0x000fe400080f0eff */
[----:B------:R-:W-:Y:S01]  /*08e0*/  LEA R18, P0, R6, UR6, 0x2 ;  /* 0x0000000606127c11 */ /* 0x000fe2000f8010ff */
[----:B------:R-:W3:Y:S01]  /*08f0*/  LDG.E R0, desc[UR10][R22.64] ;  /* 0x0000000a16007981 */ /* 0x000ee2000c1e1900 */
[----:B------:R-:W-:-:S02]  /*0900*/  IADD3 R8, P1, PT, R4, UR8, RZ ;  /* 0x0000000804087c10 */ /* 0x000fc4000ff3e0ff */
[----:B------:R-:W-:Y:S02]  /*0910*/  LEA.HI.X R19, R6, UR7, R15, 0x2, P0 ;  /* 0x0000000706137c11 */ /* 0x000fe400080f140f */
[C---:B------:R-:W-:Y:S02]  /*0920*/  IADD3 R10, PT, PT, R4.reuse, UR5, RZ ;  /* 0x00000005040a7c10 */ /* 0x040fe4000fffe0ff */
[----:B0-----:R-:W-:Y:S02]  /*0930*/  LEA.HI.X.SX32 R13, R4, UR9, 0x1, P1 ;  /* 0x00000009040d7c11 */ /* 0x001fe400088f0eff */
[----:B------:R-:W-:Y:S01]  /*0940*/  LEA R12, P0, R8, UR6, 0x2 ;  /* 0x00000006080c7c11 */ /* 0x000fe2000f8010ff */
[----:B------:R0:W4:Y:S01]  /*0950*/  LDG.E R4, desc[UR10][R20.64] ;  /* 0x0000000a14047981 */ /* 0x000122000c1e1900 */
[----:B------:R-:W-:Y:S02]  /*0960*/  IADD3 R6, P1, PT, R10, UR8, RZ ;  /* 0x000000080a067c10 */ /* 0x000fe4000ff3e0ff */
[----:B------:R-:W-:Y:S01]  /*0970*/  LEA.HI.X R13, R8, UR7, R13, 0x2, P0 ;  /* 0x00000007080d7c11 */ /* 0x000fe200080f140d */
[C---:B------:R-:W-:Y:S01]  /*0980*/  VIADD R8, R10.reuse, UR5 ;  /* 0x000000050a087c36 */ /* 0x040fe20008000000 */
[----:B------:R-:W-:Y:S01]  /*0990*/  LEA.HI.X.SX32 R15, R10, UR9, 0x1, P1 ;  /* 0x000000090a0f7c11 */ /* 0x000fe200088f0eff */
[----:B-1----:R-:W-:Y:S01]  /*09a0*/  IMAD.WIDE.U32 R16, R2, 0x4, R16 ;  /* 0x0000000402107825 */ /* 0x002fe200078e0010 */
[----:B------:R-:W-:Y:S01]  /*09b0*/  LEA R14, P0, R6, UR6, 0x2 ;  /* 0x00000006060e7c11 */ /* 0x000fe2000f8010ff */
[----:B------:R-:W5:Y:S01]  /*09c0*/  LDG.E R19, desc[UR10][R18.64] ;  /* 0x0000000a12137981 */ /* 0x000f62000c1e1900 */
[----:B------:R-:W-:-:S02]  /*09d0*/  IADD3 R10, PT, PT, R8, UR5, RZ ;  /* 0x00000005080a7c10 */ /* 0x000fc4000fffe0ff */
[----:B------:R-:W-:Y:S01]  /*09e0*/  LEA.HI.X R15, R6, UR7, R15, 0x2, P0 ;  /* 0x00000007060f7c11 */ /* 0x000fe200080f140f */
[----:B------:R-:W5:Y:S01]  /*09f0*/  LDG.E R12, desc[UR10][R12.64] ;  /* 0x0000000a0c0c7981 */ /* 0x000f62000c1e1900 */
[----:B------:R-:W-:Y:S02]  /*0a00*/  IADD3 R6, P1, PT, R8, UR8, RZ ;  /* 0x0000000808067c10 */ /* 0x000fe4000ff3e0ff */
[----:B------:R-:W-:Y:S01]  /*0a10*/  IADD3 R2, P0, PT, R10, UR8, RZ ;  /* 0x000000080a027c10 */ /* 0x000fe2000ff1e0ff */
[----:B------:R-:W2:Y:S01]  /*0a20*/  LDG.E R16, desc[UR10][R16.64] ;  /* 0x0000000a10107981 */ /* 0x000ea2000c1e1900 */
[----:B0-----:R-:W-:Y:S02]  /*0a30*/  LEA.HI.X.SX32 R21, R8, UR9, 0x1, P1 ;  /* 0x0000000908157c11 */ /* 0x001fe400088f0eff */
[----:B------:R-:W-:Y:S01]  /*0a40*/  LEA.HI.X.SX32 R23, R10, UR9, 0x1, P0 ;  /* 0x000000090a177c11 */ /* 0x000fe200080f0eff */
[----:B------:R-:W5:Y:S01]  /*0a50*/  LDG.E R14, desc[UR10][R14.64] ;  /* 0x0000000a0e0e7981 */ /* 0x000f62000c1e1900 */
[----:B------:R-:W-:-:S02]  /*0a60*/  LEA R20, P1, R6, UR6, 0x2 ;  /* 0x0000000606147c11 */ /* 0x000fc4000f8210ff */
[----:B------:R-:W-:Y:S02]  /*0a70*/  LEA R22, P0, R2, UR6, 0x2 ;  /* 0x0000000602167c11 */ /* 0x000fe4000f8010ff */
[----:B------:R-:W-:Y:S02]  /*0a80*/  LEA.HI.X R21, R6, UR7, R21, 0x2, P1 ;  /* 0x0000000706157c11 */ /* 0x000fe400088f1415 */
[----:B------:R-:W-:-:S03]  /*0a90*/  LEA.HI.X R23, R2, UR7, R23, 0x2, P0 ;  /* 0x0000000702177c11 */ /* 0x000fc600080f1417 */
[----:B------:R-:W5:Y:S04]  /*0aa0*/  LDG.E R20, desc[UR10][R20.64] ;  /* 0x0000000a14147981 */ /* 0x000f68000c1e1900 */
[----:B------:R-:W5:Y:S01]  /*0ab0*/  LDG.E R22, desc[UR10][R22.64] ;  /* 0x0000000a16167981 */ /* 0x000f62000c1e1900 */
[C---:B--2---:R-:W-:Y:S01]  /*0ac0*/  FFMA R24, R16.reuse, R25, R24 ;  /* 0x0000001910187223 */ /* 0x044fe20000000018 */
[C---:B---3--:R-:W-:Y:S01]  /*0ad0*/  FFMA R7, R16.reuse, R0, R7 ;  /* 0x0000000010077223 */ /* 0x048fe20000000007 */
[C---:B----4-:R-:W-:Y:S01]  /*0ae0*/  FFMA R9, R16.reuse, R4, R9 ;  /* 0x0000000410097223 */ /* 0x050fe20000000009 */
[C---:B-----5:R-:W-:Y:S01]  /*0af0*/  FFMA R26, R16.reuse, R19, R26 ;  /* 0x00000013101a7223 */ /* 0x060fe2000000001a */
[C---:B------:R-:W-:Y:S01]  /*0b00*/  FFMA R11, R16.reuse, R12, R11 ;  /* 0x0000000c100b7223 */ /* 0x040fe2000000000b */
[C---:B------:R-:W-:Y:S01]  /*0b10*/  FFMA R5, R16.reuse, R14, R5 ;  /* 0x0000000e10057223 */ /* 0x040fe20000000005 */
[C---:B------:R-:W-:Y:S01]  /*0b20*/  FFMA R3, R16.reuse, R20, R3 ;  /* 0x0000001410037223 */ /* 0x040fe20000000003 */
[----:B------:R-:W-:-:S07]  /*0b30*/  FFMA R29, R16, R22, R29 ;  /* 0x00000016101d7223 */ /* 0x000fce000000001d */
.L_x_27:
[----:B------:R-:W2:Y:S01]  /*0b40*/  S2R R0, SR_TID.X ;  /* 0x0000000000007919 */ /* 0x000ea20000002100 */
[----:B------:R-:W0:Y:S01]  /*0b50*/  S2UR UR6, SR_CgaCtaId ;  /* 0x00000000000679c3 */ /* 0x000e220000008800 */
[----:B------:R-:W-:Y:S02]  /*0b60*/  UMOV UR5, 0x400 ;  /* 0x0000040000057882 */ /* 0x000fe40000000000 */
[----:B0-----:R-:W-:-:S06]  /*0b70*/  ULEA UR5, UR6, UR5, 0x18 ;  /* 0x0000000506057291 */ /* 0x001fcc000f8ec0ff */
[C---:B--2---:R-:W-:Y:S02]  /*0b80*/  LEA R2, R0.reuse, UR5, 0x2 ;  /* 0x0000000500027c11 */ /* 0x044fe4000f8e10ff */
[C---:B------:R-:W-:Y:S02]  /*0b90*/  LEA R4, R0.reuse, UR5, 0x5 ;  /* 0x0000000500047c11 */ /* 0x040fe4000f8e28ff */
[----:B------:R-:W-:Y:S01]  /*0ba0*/  ISETP.GT.U32.AND P0, PT, R0, 0x7, PT ;  /* 0x000000070000780c */ /* 0x000fe20003f04070 */
        /* <DEDUP_REMOVED lines=9> */
[----:B------:R-:W0:Y:S04]  /*0c40*/  LDS.128 R12, [R4] ;  /* 0x00000000040c7984 */ /* 0x000e280000000c00 */
[----:B------:R-:W1:Y:S01]  /*0c50*/  LDS.128 R16, [R4+0x10] ;  /* 0x0000100004107984 */ /* 0x000e620000000c00 */
[----:B0-----:R-:W-:-:S04]  /*0c60*/  FADD R13, R12, R13 ;  /* 0x0000000d0c0d7221 */ /* 0x001fc80000000000 */
[----:B------:R-:W-:-:S04]  /*0c70*/  FADD R14, R13, R14 ;  /* 0x0000000e0d0e7221 */ /* 0x000fc80000000000 */
[----:B------:R-:W-:-:S04]  /*0c80*/  FADD R15, R14, R15 ;  /* 0x0000000f0e0f7221 */ /* 0x000fc80000000000 */
[----:B-1----:R-:W-:-:S04]  /*0c90*/  FADD R16, R15, R16 ;  /* 0x000000100f107221 */ /* 0x002fc80000000000 */
[----:B------:R-:W-:-:S04]  /*0ca0*/  FADD R17, R16, R17 ;  /* 0x0000001110117221 */ /* 0x000fc80000000000 */
[----:B------:R-:W-:-:S04]  /*0cb0*/  FADD R18, R17, R18 ;  /* 0x0000001211127221 */ /* 0x000fc80000000000 */
[----:B------:R-:W-:-:S05]  /*0cc0*/  FADD R19, R18, R19 ;  /* 0x0000001312137221 */ /* 0x000fca0000000000 */
[----:B------:R0:W-:Y:S01]  /*0cd0*/  STS [R2], R19 ;  /* 0x0000001302007388 */ /* 0x0001e20000000800 */
[----:B------:R-:W-:Y:S06]  /*0ce0*/  BAR.SYNC.DEFER_BLOCKING 0x0 ;  /* 0x0000000000007b1d */ /* 0x000fec0000010000 */
[----:B---3--:R-:W-:Y:S05]  /*0cf0*/  @P0 EXIT ;  /* 0x000000000000094d */ /* 0x008fea0003800000 */
[C---:B------:R-:W-:Y:S01]  /*0d00*/  IMAD R4, R0.reuse, 0x1c, R2 ;  /* 0x0000001c00047824 */ /* 0x040fe200078e0202 */
[----:B------:R-:W-:Y:S01]  /*0d10*/  IADD3 R7, PT, PT, R0, UR4, RZ ;  /* 0x0000000400077c10 */ /* 0x000fe2000fffe0ff */
[----:B0-----:R-:W0:Y:S03]  /*0d20*/  LDC.64 R2, c[0x0][0x390] ;  /* 0x0000e400ff027b82 */ /* 0x001e260000000a00 */
        /* <DEDUP_REMOVED lines=18> */
.L_x_30:
        /* <DEDUP_REMOVED lines=11> */
.L_x_46:


//--------------------- .text._Z16sgemv_8x1_t8x2x1PKfS0_Pfiii --------------------------
	.section	.text._Z16sgemv_8x1_t8x2x1PKfS0_Pfiii,"ax",@progbits
	.align	128
        .global         _Z16sgemv_8x1_t8x2x1PKfS0_Pfiii
        .type           _Z16sgemv_8x1_t8x2x1PKfS0_Pfiii,@function
        .size           _Z16sgemv_8x1_t8x2x1PKfS0_Pfiii,(.L_x_47 - _Z16sgemv_8x1_t8x2x1PKfS0_Pfiii)
        .other          _Z16sgemv_8x1_t8x2x1PKfS0_Pfiii,@"STO_CUDA_ENTRY STV_DEFAULT"
_Z16sgemv_8x1_t8x2x1PKfS0_Pfiii:
.text._Z16sgemv_8x1_t8x2x1PKfS0_Pfiii:
        /* <DEDUP_REMOVED lines=12> */
[----:B0-----:R-:W-:Y:S02]  /*00c0*/  UISETP.GE.AND UP0, UPT, UR14, 0x1, UPT ;  /* 0x000000010e00788c */ /* 0x001fe4000bf06270 */
[----:B-1----:R-:W-:-:S07]  /*00d0*/  USHF.L.U32 UR5, UR5, 0x3, URZ ;  /* 0x0000000305057899 */ /* 0x002fce00080006ff */
[----:B------:R-:W-:Y:S05]  /*00e0*/  BRA.U !UP0, `(.L_x_31) ;  /* 0x0000000508747547 */ /* 0x000fea000b800000 */
[----:B------:R-:W0:Y:S01]  /*00f0*/  LDCU UR13, c[0x0][0x3a0] ;  /* 0x00007400ff0d77ac */ /* 0x000e220008000800 */
[C---:B--2---:R-:W-:Y:S01]  /*0100*/  IMAD.WIDE.U32 R4, R9.reuse, 0x8, RZ ;  /* 0x0000000809047825 */ /* 0x044fe200078e00ff */
[----:B------:R-:W-:Y:S01]  /*0110*/  SHF.L.U32 R9, R9, 0x1, RZ ;  /* 0x0000000109097819 */ /* 0x000fe200000006ff */
[----:B------:R-:W1:Y:S01]  /*0120*/  LDCU.64 UR6, c[0x0][0x380] ;  /* 0x00007000ff0677ac */ /* 0x000e620008000a00 */
[----:B------:R-:W-:Y:S01]  /*0130*/  MOV R24, RZ ;  /* 0x000000ff00187202 */ /* 0x000fe20000000f00 */
[----:B------:R-:W2:Y:S01]  /*0140*/  LDCU.64 UR16, c[0x0][0x388] ;  /* 0x00007100ff1077ac */ /* 0x000ea20008000a00 */
[----:B0-----:R-:W-:Y:S02]  /*0150*/  UIMAD UR8, UR5, UR13, URZ ;  /* 0x0000000d050872a4 */ /* 0x001fe4000f8e02ff */
[----:B------:R-:W-:Y:S02]  /*0160*/  MOV R8, UR13 ;  /* 0x0000000d00087c02 */ /* 0x000fe40008000f00 */
[----:B------:R-:W-:Y:S01]  /*0170*/  MOV R10, UR13 ;  /* 0x0000000d000a7c02 */ /* 0x000fe20008000f00 */
[----:B------:R-:W-:Y:S01]  /*0180*/  USHF.R.S32.HI UR4, URZ, 0x1f, UR8 ;  /* 0x0000001fff047899 */ /* 0x000fe20008011408 */
[----:B------:R-:W-:Y:S01]  /*0190*/  MOV R12, UR13 ;  /* 0x0000000d000c7c02 */ /* 0x000fe20008000f00 */
[----:B-1----:R-:W-:Y:S01]  /*01a0*/  UIADD3 UR9, UP0, UPT, UR6, 0x4, URZ ;  /* 0x0000000406097890 */ /* 0x002fe2000ff1e0ff */
[----:B------:R-:W-:Y:S01]  /*01b0*/  MOV R14, UR13 ;  /* 0x0000000d000e7c02 */ /* 0x000fe20008000f00 */
[----:B------:R-:W-:Y:S01]  /*01c0*/  ULEA UR6, UP1, UR8, UR6, 0x2 ;  /* 0x0000000608067291 */ /* 0x000fe2000f8210ff */
[----:B------:R-:W-:Y:S01]  /*01d0*/  MOV R16, UR13 ;  /* 0x0000000d00107c02 */ /* 0x000fe20008000f00 */
[----:B------:R-:W-:Y:S01]  /*01e0*/  UIADD3.X UR12, UPT, UPT, URZ, UR7, URZ, UP0, !UPT ;  /* 0x00000007ff0c7290 */ /* 0x000fe200087fe4ff */
[----:B------:R-:W-:Y:S01]  /*01f0*/  MOV R18, UR13 ;  /* 0x0000000d00127c02 */ /* 0x000fe20008000f00 */
[----:B------:R-:W-:Y:S01]  /*0200*/  ULEA.HI.X UR7, UR8, UR7, UR4, 0x2, UP1 ;  /* 0x0000000708077291 */ /* 0x000fe200088f1404 */
[-C--:B------:R-:W-:Y:S01]  /*0210*/  LEA R7, R8, R9.reuse, 0x1 ;  /* 0x0000000908077211 */ /* 0x080fe200078e08ff */
[--C-:B------:R-:W-:Y:S01]  /*0220*/  IMAD R8, R10, 0x3, R9.reuse ;  /* 0x000000030a087824 */ /* 0x100fe200078e0209 */
[----:B------:R-:W-:Y:S01]  /*0230*/  LEA R13, R12, R9, 0x2 ;  /* 0x000000090c0d7211 */ /* 0x000fe200078e10ff */
[--C-:B------:R-:W-:Y:S01]  /*0240*/  IMAD R10, R14, 0x7, R9.reuse ;  /* 0x000000070e0a7824 */ /* 0x100fe200078e0209 */
[----:B------:R-:W-:Y:S01]  /*0250*/  UMOV UR4, URZ ;  /* 0x000000ff00047c82 */ /* 0x000fe20008000000 */
[----:B------:R-:W-:-:S02]  /*0260*/  IMAD R11, R16, 0x5, R9 ;  /* 0x00000005100b7824 */ /* 0x000fc400078e0209 */
[----:B------:R-:W-:Y:S01]  /*0270*/  IMAD R12, R18, 0x6, R9 ;  /* 0x00000006120c7824 */ /* 0x000fe200078e0209 */
[----:B--2---:R-:W-:-:S07]  /*0280*/  IADD3 R9, PT, PT, R9, UR13, RZ ;  /* 0x0000000d09097c10 */ /* 0x004fce000fffe0ff */
.L_x_32:
[----:B------:R-:W-:Y:S02]  /*0290*/  USHF.R.S32.HI UR13, URZ, 0x1f, UR8 ;  /* 0x0000001fff0d7899 */ /* 0x000fe40008011408 */
[C---:B------:R-:W-:Y:S02]  /*02a0*/  IADD3 R15, P1, PT, R7.reuse, UR8, RZ ;  /* 0x00000008070f7c10 */ /* 0x040fe4000ff3e0ff */
[----:B------:R-:W-:Y:S02]  /*02b0*/  IADD3 R28, P0, PT, R4, UR16, RZ ;  /* 0x00000010041c7c10 */ /* 0x000fe4000ff1e0ff */
[----:B------:R-:W-:Y:S02]  /*02c0*/  LEA.HI.X.SX32 R16, R7, UR13, 0x1, P1 ;  /* 0x0000000d07107c11 */ /* 0x000fe400088f0eff */
[----:B------:R-:W-:Y:S02]  /*02d0*/  LEA R14, P1, R15, UR9, 0x2 ;  /* 0x000000090f0e7c11 */ /* 0x000fe4000f8210ff */
[----:B------:R-:W-:-:S02]  /*02e0*/  IADD3.X R29, PT, PT, R5, UR17, RZ, P0, !PT ;  /* 0x00000011051d7c10 */ /* 0x000fc400087fe4ff */
[----:B------:R-:W-:-:S03]  /*02f0*/  LEA.HI.X R15, R15, UR12, R16, 0x2, P1 ;  /* 0x0000000c0f0f7c11 */ /* 0x000fc600088f1410 */
[----:B---3--:R-:W2:Y:S04]  /*0300*/  LDG.E R23, desc[UR10][R28.64] ;  /* 0x0000000a1c177981 */ /* 0x008ea8000c1e1900 */
[----:B------:R-:W2:Y:S01]  /*0310*/  LDG.E R18, desc[UR10][R14.64+-0x4] ;  /* 0xfffffc0a0e127981 */ /* 0x000ea2000c1e1900 */
[----:B------:R-:W-:-:S03]  /*0320*/  HFMA2 R16, -RZ, RZ, 0, 2.384185791015625e-07 ;  /* 0x00000004ff107431 */ /* 0x000fc600000001ff */
[----:B------:R-:W3:Y:S04]  /*0330*/  LDG.E R20, desc[UR10][R28.64+0x4] ;  /* 0x0000040a1c147981 */ /* 0x000ee8000c1e1900 */
[----:B------:R0:W3:Y:S01]  /*0340*/  LDG.E R29, desc[UR10][R14.64] ;  /* 0x0000000a0e1d7981 */ /* 0x0000e2000c1e1900 */
[----:B------:R-:W-:Y:S01]  /*0350*/  MOV R19, 0x4 ;  /* 0x0000000400137802 */ /* 0x000fe20000000f00 */
[----:B0-----:R-:W-:Y:S01]  /*0360*/  IMAD.WIDE R14, R9, R16, UR6 ;  /* 0x00000006090e7e25 */ /* 0x001fe2000f8e0210 */
[----:B------:R-:W-:-:S04]  /*0370*/  IADD3 R16, P0, PT, R4, UR6, RZ ;  /* 0x0000000604107c10 */ /* 0x000fc8000ff1e0ff */
[----:B------:R-:W-:Y:S01]  /*0380*/  IADD3.X R17, PT, PT, R5, UR7, RZ, P0, !PT ;  /* 0x0000000705117c10 */ /* 0x000fe200087fe4ff */
[----:B------:R-:W4:Y:S04]  /*0390*/  LDG.E R27, desc[UR10][R14.64] ;  /* 0x0000000a0e1b7981 */ /* 0x000f28000c1e1900 */
[----:B------:R-:W5:Y:S04]  /*03a0*/  LDG.E R28, desc[UR10][R16.64] ;  /* 0x0000000a101c7981 */ /* 0x000f68000c1e1900 */
[----:B------:R0:W5:Y:S04]  /*03b0*/  LDG.E R25, desc[UR10][R14.64+0x4] ;  /* 0x0000040a0e197981 */ /* 0x000168000c1e1900 */
[----:B------:R-:W5:Y:S01]  /*03c0*/  LDG.E R17, desc[UR10][R16.64+0x4] ;  /* 0x0000040a10117981 */ /* 0x000f62000c1e1900 */
[----:B0-----:R-:W-:-:S05]  /*03d0*/  HFMA2 R14, -RZ, RZ, 0, 2.384185791015625e-07 ;  /* 0x00000004ff0e7431 */ /* 0x001fca00000001ff */
[----:B------:R-:W-:-:S05]  /*03e0*/  IMAD.WIDE R14, R13, R14, UR6 ;  /* 0x000000060d0e7e25 */ /* 0x000fca000f8e020e */
[----:B------:R-:W5:Y:S01]  /*03f0*/  LDG.E R16, desc[UR10][R14.64] ;  /* 0x0000000a0e107981 */ /* 0x000f62000c1e1900 */
[----:B--2---:R-:W-:Y:S01]  /*0400*/  FFMA R0, R23, R18, R0 ;  /* 0x0000001217007223 */ /* 0x004fe20000000000 */
[----:B------:R-:W-:-:S04]  /*0410*/  IMAD.WIDE R18, R8, R19, UR6 ;  /* 0x0000000608127e25 */ /* 0x000fc8000f8e0213 */
[C---:B---3--:R-:W-:Y:S02]  /*0420*/  FFMA R0, R20.reuse, R29, R0 ;  /* 0x0000001d14007223 */ /* 0x048fe40000000000 */
[----:B------:R-:W2:Y:S04]  /*0430*/  LDG.E R29, desc[UR10][R18.64] ;  /* 0x0000000a121d7981 */ /* 0x000ea8000c1e1900 */
[----:B------:R-:W3:Y:S01]  /*0440*/  LDG.E R19, desc[UR10][R18.64+0x4] ;  /* 0x0000040a12137981 */ /* 0x000ee2000c1e1900 */
[C---:B----4-:R-:W-:Y:S01]  /*0450*/  FFMA R27, R23.reuse, R27, R22 ;  /* 0x0000001b171b7223 */ /* 0x050fe20000000016 */
[----:B-----5:R-:W-:Y:S01]  /*0460*/  FFMA R3, R23, R28, R3 ;  /* 0x0000001c17037223 */ /* 0x020fe20000000003 */
[----:B------:R-:W-:Y:S02]  /*0470*/  HFMA2 R28, -RZ, RZ, 0, 2.384185791015625e-07 ;  /* 0x00000004ff1c7431 */ /* 0x000fe400000001ff */
[C---:B------:R-:W-:Y:S01]  /*0480*/  FFMA R22, R20.reuse, R25, R27 ;  /* 0x0000001914167223 */ /* 0x040fe2000000001b */
[----:B------:R-:W-:Y:S01]  /*0490*/  MOV R27, 0x4 ;  /* 0x00000004001b7802 */ /* 0x000fe20000000f00 */
[----:B------:R0:W4:Y:S01]  /*04a0*/  LDG.E R25, desc[UR10][R14.64+0x4] ;  /* 0x0000040a0e197981 */ /* 0x000122000c1e1900 */
[----:B------:R-:W-:-:S03]  /*04b0*/  FFMA R3, R20, R17, R3 ;  /* 0x0000001114037223 */ /* 0x000fc60000000003 */
[----:B0-----:R-:W-:-:S05]  /*04c0*/  IMAD.WIDE R14, R11, R27, UR6 ;  /* 0x000000060b0e7e25 */ /* 0x001fca000f8e021b */
[----:B------:R-:W5:Y:S04]  /*04d0*/  LDG.E R17, desc[UR10][R14.64] ;  /* 0x0000000a0e117981 */ /* 0x000f68000c1e1900 */
[----:B------:R-:W5:Y:S01]  /*04e0*/  LDG.E R27, desc[UR10][R14.64+0x4] ;  /* 0x0000040a0e1b7981 */ /* 0x000f62000c1e1900 */
[C---:B------:R-:W-:Y:S01]  /*04f0*/  FFMA R21, R23.reuse, R16, R21 ;  /* 0x0000001017157223 */ /* 0x040fe20000000015 */
[----:B--2---:R-:W-:Y:S01]  /*0500*/  FFMA R26, R23, R29, R26 ;  /* 0x0000001d171a7223 */ /* 0x004fe2000000001a */
[----:B------:R-:W-:-:S05]  /*0510*/  IMAD.WIDE R28, R12, R28, UR6 ;  /* 0x000000060c1c7e25 */ /* 0x000fca000f8e021c */
[----:B------:R-:W2:Y:S01]  /*0520*/  LDG.E R14, desc[UR10][R28.64] ;  /* 0x0000000a1c0e7981 */ /* 0x000ea2000c1e1900 */
[----:B---3--:R-:W-:Y:S01]  /*0530*/  FFMA R26, R20, R19, R26 ;  /* 0x00000013141a7223 */ /* 0x008fe2000000001a */
[----:B------:R-:W-:-:S05]  /*0540*/  MOV R19, 0x4 ;  /* 0x0000000400137802 */ /* 0x000fca0000000f00 */
[----:B------:R-:W-:Y:S01]  /*0550*/  IMAD.WIDE R18, R10, R19, UR6 ;  /* 0x000000060a127e25 */ /* 0x000fe2000f8e0213 */
[----:B------:R-:W3:Y:S04]  /*0560*/  LDG.E R29, desc[UR10][R28.64+0x4] ;  /* 0x0000040a1c1d7981 */ /* 0x000ee8000c1e1900 */
[----:B------:R-:W3:Y:S04]  /*0570*/  LDG.E R15, desc[UR10][R18.64] ;  /* 0x0000000a120f7981 */ /* 0x000ee8000c1e1900 */
[----:B------:R-:W3:Y:S01]  /*0580*/  LDG.E R16, desc[UR10][R18.64+0x4] ;  /* 0x0000040a12107981 */ /* 0x000ee2000c1e1900 */
[----:B------:R-:W-:-:S04]  /*0590*/  UIADD3 UR4, UPT, UPT, UR4, 0x80, URZ ;  /* 0x0000008004047890 */ /* 0x000fc8000fffe0ff */
[----:B------:R-:W-:Y:S01]  /*05a0*/  UISETP.GE.AND UP0, UPT, UR4, UR14, UPT ;  /* 0x0000000e0400728c */ /* 0x000fe2000bf06270 */
[----:B------:R-:W-:Y:S01]  /*05b0*/  IADD3 R4, P0, PT, R4, 0x200, RZ ;  /* 0x0000020004047810 */ /* 0x000fe20007f1e0ff */
[----:B----4-:R-:W-:Y:S01]  /*05c0*/  FFMA R21, R20, R25, R21 ;  /* 0x0000001914157223 */ /* 0x010fe20000000015 */
[----:B------:R-:W-:Y:S01]  /*05d0*/  IADD3 R7, PT, PT, R7, 0x80, RZ ;  /* 0x0000008007077810 */ /* 0x000fe20007ffe0ff */
[----:B-----5:R-:W-:Y:S01]  /*05e0*/  FFMA R24, R23, R17, R24 ;  /* 0x0000001117187223 */ /* 0x020fe20000000018 */
[----:B------:R-:W-:Y:S02]  /*05f0*/  IADD3.X R5, PT, PT, RZ, R5, RZ, P0, !PT ;  /* 0x00000005ff057210 */ /* 0x000fe400007fe4ff */
[----:B------:R-:W-:Y:S01]  /*0600*/  IADD3 R8, PT, PT, R8, 0x80, RZ ;  /* 0x0000008008087810 */ /* 0x000fe20007ffe0ff */
[----:B------:R-:W-:Y:S01]  /*0610*/  FFMA R24, R20, R27, R24 ;  /* 0x0000001b14187223 */ /* 0x000fe20000000018 */
[----:B------:R-:W-:Y:S02]  /*0620*/  IADD3 R9, PT, PT, R9, 0x80, RZ ;  /* 0x0000008009097810 */ /* 0x000fe40007ffe0ff */
[----:B------:R-:W-:-:S02]  /*0630*/  IADD3 R13, PT, PT, R13, 0x80, RZ ;  /* 0x000000800d0d7810 */ /* 0x000fc40007ffe0ff */
[----:B------:R-:W-:Y:S02]  /*0640*/  IADD3 R10, PT, PT, R10, 0x80, RZ ;  /* 0x000000800a0a7810 */ /* 0x000fe40007ffe0ff */
[----:B------:R-:W-:Y:S02]  /*0650*/  IADD3 R11, PT, PT, R11, 0x80, RZ ;  /* 0x000000800b0b7810 */ /* 0x000fe40007ffe0ff */
[----:B------:R-:W-:Y:S01]  /*0660*/  IADD3 R12, PT, PT, R12, 0x80, RZ ;  /* 0x000000800c0c7810 */ /* 0x000fe20007ffe0ff */
[----:B--2---:R-:W-:-:S04]  /*0670*/  FFMA R17, R23, R14, R2 ;  /* 0x0000000e17117223 */ /* 0x004fc80000000002 */
[----:B---3--:R-:W-:Y:S01]  /*0680*/  FFMA R2, R20, R29, R17 ;  /* 0x0000001d14027223 */ /* 0x008fe20000000011 */
[----:B------:R-:W-:-:S04]  /*0690*/  FFMA R15, R23, R15, R6 ;  /* 0x0000000f170f7223 */ /* 0x000fc80000000006 */
[----:B------:R-:W-:Y:S01]  /*06a0*/  FFMA R6, R20, R16, R15 ;  /* 0x0000001014067223 */ /* 0x000fe2000000000f */
[----:B------:R-:W-:Y:S06]  /*06b0*/  BRA.U !UP0, `(.L_x_32) ;  /* 0xfffffff908f47547 */ /* 0x000fec000b83ffff */
.L_x_31:
[----:B------:R-:W0:Y:S01]  /*06c0*/  S2R R4, SR_TID.X ;  /* 0x0000000000047919 */ /* 0x000e220000002100 */
[----:B------:R-:W1:Y:S01]  /*06d0*/  S2UR UR6, SR_CgaCtaId ;  /* 0x00000000000679c3 */ /* 0x000e620000008800 */
[----:B------:R-:W-:Y:S02]  /*06e0*/  UMOV UR4, 0x400 ;  /* 0x0000040000047882 */ /* 0x000fe40000000000 */
[----:B-1----:R-:W-:-:S06]  /*06f0*/  ULEA UR4, UR6, UR4, 0x18 ;  /* 0x0000000406047291 */ /* 0x002fcc000f8ec0ff */
[C---:B0-----:R-:W-:Y:S02]  /*0700*/  LEA R5, R4.reuse, UR4, 0x2 ;  /* 0x0000000404057c11 */ /* 0x041fe4000f8e10ff */
        /* <DEDUP_REMOVED lines=11> */
[----:B--2---:R-:W0:Y:S04]  /*07c0*/  LDS.128 R8, [R7] ;  /* 0x0000000007087984 */ /* 0x004e280000000c00 */
        /* <DEDUP_REMOVED lines=11> */
[----:B0-----:R-:W-:Y:S01]  /*0880*/  IMAD R5, R4, 0x1c, R5 ;  /* 0x0000001c04057824 */ /* 0x001fe200078e0205 */
[----:B------:R-:W0:Y:S04]  /*0890*/  LDC.64 R2, c[0x0][0x390] ;  /* 0x0000e400ff027b82 */ /* 0x000e280000000a00 */
        /* <DEDUP_REMOVED lines=19> */
.L_x_33:
        /* <DEDUP_REMOVED lines=11> */
.L_x_47:


//--------------------- .text._Z16sgemv_8x1_t8x4x1PKfS0_Pfiii --------------------------
	.section	.text._Z16sgemv_8x1_t8x4x1PKfS0_Pfiii,"ax",@progbits
	.align	128
        .global         _Z16sgemv_8x1_t8x4x1PKfS0_Pfiii
        .type           _Z16sgemv_8x1_t8x4x1PKfS0_Pfiii,@function
        .size           _Z16sgemv_8x1_t8x4x1PKfS0_Pfiii,(.L_x_48 - _Z16sgemv_8x1_t8x4x1PKfS0_Pfiii)
        .other          _Z16sgemv_8x1_t8x4x1PKfS0_Pfiii,@"STO_CUDA_ENTRY STV_DEFAULT"
_Z16sgemv_8x1_t8x4x1PKfS0_Pfiii:
.text._Z16sgemv_8x1_t8x4x1PKfS0_Pfiii:
[----:B------:R-:W-:Y:S01]  /*0000*/  LDC R1, c[0x0][0x37c] ;  /* 0x0000df00ff017b82 */ /* 0x000fe20000000800 */
[----:B------:R-:W0:Y:S07]  /*0010*/  LDCU UR6, c[0x0][0x39c] ;  /* 0x00007380ff0677ac */ /* 0x000e2e0008000800 */
[----:B------:R-:W1:Y:S01]  /*0020*/  S2UR UR5, SR_CTAID.X ;  /* 0x00000000000579c3 */ /* 0x000e620000002500 */
[----:B------:R-:W2:Y:S01]  /*0030*/  S2R R27, SR_TID.X ;  /* 0x00000000001b7919 */ /* 0x000ea20000002100 */
[----:B------:R-:W-:Y:S01]  /*0040*/  HFMA2 R0, -RZ, RZ, 0, 0 ;  /* 0x00000000ff007431 */ /* 0x000fe200000001ff */
[----:B------:R-:W-:-:S02]  /*0050*/  CS2R R2, SRZ ;  /* 0x0000000000027805 */ /* 0x000fc4000001ff00 */
[----:B------:R-:W-:Y:S02]  /*0060*/  CS2R R6, SRZ ;  /* 0x0000000000067805 */ /* 0x000fe4000001ff00 */
[----:B------:R-:W-:Y:S02]  /*0070*/  CS2R R4, SRZ ;  /* 0x0000000000047805 */ /* 0x000fe4000001ff00 */
[----:B------:R-:W-:Y:S01]  /*0080*/  MOV R8, RZ ;  /* 0x000000ff00087202 */ /* 0x000fe20000000f00 */
[----:B------:R-:W3:Y:S01]  /*0090*/  LDCU.64 UR8, c[0x0][0x358] ;  /* 0x00006b00ff0877ac */ /* 0x000ee20008000a00 */
[----:B0-----:R-:W-:Y:S02]  /*00a0*/  UISETP.GE.AND UP0, UPT, UR6, 0x1, UPT ;  /* 0x000000010600788c */ /* 0x001fe4000bf06270 */
[----:B-1----:R-:W-:-:S07]  /*00b0*/  USHF.L.U32 UR5, UR5, 0x3, URZ ;  /* 0x0000000305057899 */ /* 0x002fce00080006ff */
[----:B------:R-:W-:Y:S05]  /*00c0*/  BRA.U !UP0, `(.L_x_34) ;  /* 0x0000000508b47547 */ /* 0x000fea000b800000 */
[----:B------:R-:W0:Y:S01]  /*00d0*/  LDC R2, c[0x0][0x3a0] ;  /* 0x0000e800ff027b82 */ /* 0x000e220000000800 */
[C---:B--2---:R-:W-:Y:S01]  /*00e0*/  IMAD.WIDE.U32 R10, R27.reuse, 0x10, RZ ;  /* 0x000000101b0a7825 */ /* 0x044fe200078e00ff */
[----:B------:R-:W-:Y:S01]  /*00f0*/  SHF.L.U32 R25, R27, 0x2, RZ ;  /* 0x000000021b197819 */ /* 0x000fe200000006ff */
[----:B------:R-:W-:Y:S01]  /*0100*/  UMOV UR4, URZ ;  /* 0x000000ff00047c82 */ /* 0x000fe20008000000 */
[----:B------:R-:W-:-:S04]  /*0110*/  MOV R21, R10 ;  /* 0x0000000a00157202 */ /* 0x000fc80000000f00 */
[----:B------:R-:W1:Y:S01]  /*0120*/  LDC.64 R14, c[0x0][0x380] ;  /* 0x0000e000ff0e7b82 */ /* 0x000e620000000a00 */
[-C--:B0-----:R-:W-:Y:S01]  /*0130*/  IADD3 R27, PT, PT, R27, R2.reuse, RZ ;  /* 0x000000021b1b7210 */ /* 0x081fe20007ffe0ff */
[C---:B------:R-:W-:Y:S01]  /*0140*/  IMAD R17, R2.reuse, UR5, RZ ;  /* 0x0000000502117c24 */ /* 0x040fe2000f8e02ff */
[----:B------:R-:W-:Y:S01]  /*0150*/  IADD3 R9, PT, PT, R25, R2, RZ ;  /* 0x0000000219097210 */ /* 0x000fe20007ffe0ff */
[C-C-:B------:R-:W-:Y:S01]  /*0160*/  IMAD R13, R2.reuse, 0x7, R25.reuse ;  /* 0x00000007020d7824 */ /* 0x140fe200078e0219 */
[C---:B------:R-:W-:Y:S01]  /*0170*/  LEA R12, R2.reuse, R25, 0x1 ;  /* 0x00000019020c7211 */ /* 0x040fe200078e08ff */
[C-C-:B------:R-:W-:Y:S01]  /*0180*/  IMAD R10, R2.reuse, 0x6, R25.reuse ;  /* 0x00000006020a7824 */ /* 0x140fe200078e0219 */
[----:B------:R-:W-:Y:S01]  /*0190*/  SHF.L.U32 R27, R27, 0x2, RZ ;  /* 0x000000021b1b7819 */ /* 0x000fe200000006ff */
[C-C-:B------:R-:W-:Y:S02]  /*01a0*/  IMAD R23, R2.reuse, 0x5, R25.reuse ;  /* 0x0000000502177824 */ /* 0x140fe400078e0219 */
[----:B------:R-:W-:Y:S01]  /*01b0*/  IMAD R25, R2, 0x3, R25 ;  /* 0x0000000302197824 */ /* 0x000fe200078e0219 */
[----:B------:R-:W-:Y:S01]  /*01c0*/  MOV R2, RZ ;  /* 0x000000ff00027202 */ /* 0x000fe20000000f00 */
[----:B-1----:R-:W-:-:S07]  /*01d0*/  IMAD.WIDE R14, R17, 0x4, R14 ;  /* 0x00000004110e7825 */ /* 0x002fce00078e020e */
.L_x_35:
[----:B------:R-:W0:Y:S01]  /*01e0*/  LDC.64 R16, c[0x0][0x388] ;  /* 0x0000e200ff107b82 */ /* 0x000e220000000a00 */
[----:B------:R-:W-:-:S05]  /*01f0*/  IMAD.WIDE R18, R9, 0x4, R14 ;  /* 0x0000000409127825 */ /* 0x000fca00078e020e */
[----:B---3--:R-:W2:Y:S04]  /*0200*/  LDG.E R20, desc[UR8][R18.64] ;  /* 0x0000000812147981 */ /* 0x008ea8000c1e1900 */
[----:B------:R-:W3:Y:S04]  /*0210*/  LDG.E R28, desc[UR8][R18.64+0x4] ;  /* 0x00000408121c7981 */ /* 0x000ee8000c1e1900 */
[----:B------:R-:W4:Y:S01]  /*0220*/  LDG.E R26, desc[UR8][R18.64+0x8] ;  /* 0x00000808121a7981 */ /* 0x000f22000c1e1900 */
[----:B0-----:R-:W-:-:S04]  /*0230*/  IADD3 R16, P0, P1, R21, 0x8, R16 ;  /* 0x0000000815107810 */ /* 0x001fc8000791e010 */
[----:B------:R-:W-:-:S05]  /*0240*/  IADD3.X R17, PT, PT, R11, R17, RZ, P0, P1 ;  /* 0x000000110b117210 */ /* 0x000fca00007e24ff */
[----:B------:R-:W2:Y:S04]  /*0250*/  LDG.E R29, desc[UR8][R16.64+-0x8] ;  /* 0xfffff808101d7981 */ /* 0x000ea8000c1e1900 */
[----:B------:R-:W3:Y:S04]  /*0260*/  LDG.E R22, desc[UR8][R16.64+-0x4] ;  /* 0xfffffc0810167981 */ /* 0x000ee8000c1e1900 */
[----:B------:R-:W4:Y:S01]  /*0270*/  LDG.E R24, desc[UR8][R16.64] ;  /* 0x0000000810187981 */ /* 0x000f22000c1e1900 */
[----:B--2---:R-:W-:-:S03]  /*0280*/  FFMA R20, R29, R20, R7 ;  /* 0x000000141d147223 */ /* 0x004fc60000000007 */
[----:B------:R4:W2:Y:S01]  /*0290*/  LDG.E R7, desc[UR8][R18.64+0xc] ;  /* 0x00000c0812077981 */ /* 0x0008a2000c1e1900 */
[----:B---3--:R-:W-:-:S03]  /*02a0*/  FFMA R28, R22, R28, R20 ;  /* 0x0000001c161c7223 */ /* 0x008fc60000000014 */
[----:B------:R0:W2:Y:S01]  /*02b0*/  LDG.E R20, desc[UR8][R16.64+0x4] ;  /* 0x0000040810147981 */ /* 0x0000a2000c1e1900 */
[----:B----4-:R-:W-:Y:S01]  /*02c0*/  FFMA R18, R24, R26, R28 ;  /* 0x0000001a18127223 */ /* 0x010fe2000000001c */
[----:B0-----:R-:W-:-:S05]  /*02d0*/  IMAD.WIDE R16, R23, 0x4, R14 ;  /* 0x0000000417107825 */ /* 0x001fca00078e020e */
[----:B------:R-:W3:Y:S04]  /*02e0*/  LDG.E R28, desc[UR8][R16.64] ;  /* 0x00000008101c7981 */ /* 0x000ee8000c1e1900 */
[----:B------:R-:W4:Y:S04]  /*02f0*/  LDG.E R19, desc[UR8][R16.64+0x4] ;  /* 0x0000040810137981 */ /* 0x000f28000c1e1900 */
[----:B------:R-:W5:Y:S01]  /*0300*/  LDG.E R26, desc[UR8][R16.64+0x8] ;  /* 0x00000808101a7981 */ /* 0x000f62000c1e1900 */
[----:B--2---:R-:W-:Y:S01]  /*0310*/  FFMA R7, R20, R7, R18 ;  /* 0x0000000714077223 */ /* 0x004fe20000000012 */
[----:B---3--:R-:W-:-:S02]  /*0320*/  FFMA R28, R29, R28, R6 ;  /* 0x0000001c1d1c7223 */ /* 0x008fc40000000006 */
[----:B------:R5:W2:Y:S02]  /*0330*/  LDG.E R6, desc[UR8][R16.64+0xc] ;  /* 0x00000c0810067981 */ /* 0x000aa4000c1e1900 */
[----:B----4-:R-:W-:-:S04]  /*0340*/  FFMA R19, R22, R19, R28 ;  /* 0x0000001316137223 */ /* 0x010fc8000000001c */
[----:B-----5:R-:W-:Y:S01]  /*0350*/  FFMA R17, R24, R26, R19 ;  /* 0x0000001a18117223 */ /* 0x020fe20000000013 */
[----:B------:R-:W-:-:S05]  /*0360*/  IMAD.WIDE R18, R27, 0x4, R14 ;  /* 0x000000041b127825 */ /* 0x000fca00078e020e */
[----:B------:R-:W3:Y:S04]  /*0370*/  LDG.E R16, desc[UR8][R18.64] ;  /* 0x0000000812107981 */ /* 0x000ee8000c1e1900 */
[----:B------:R-:W4:Y:S04]  /*0380*/  LDG.E R28, desc[UR8][R18.64+0x4] ;  /* 0x00000408121c7981 */ /* 0x000f28000c1e1900 */
[----:B------:R-:W5:Y:S01]  /*0390*/  LDG.E R26, desc[UR8][R18.64+0x8] ;  /* 0x00000808121a7981 */ /* 0x000f62000c1e1900 */
[----:B--2---:R-:W-:Y:S01]  /*03a0*/  FFMA R6, R20, R6, R17 ;  /* 0x0000000614067223 */ /* 0x004fe20000000011 */
[----:B---3--:R-:W-:Y:S01]  /*03b0*/  FFMA R5, R29, R16, R5 ;  /* 0x000000101d057223 */ /* 0x008fe20000000005 */
[----:B------:R-:W-:-:S04]  /*03c0*/  IADD3 R16, P0, PT, R14, R21, RZ ;  /* 0x000000150e107210 */ /* 0x000fc80007f1e0ff */
[----:B------:R-:W-:Y:S01]  /*03d0*/  IADD3.X R17, PT, PT, R15, R11, RZ, P0, !PT ;  /* 0x0000000b0f117210 */ /* 0x000fe200007fe4ff */
[----:B----4-:R-:W-:Y:S02]  /*03e0*/  FFMA R28, R22, R28, R5 ;  /* 0x0000001c161c7223 */ /* 0x010fe40000000005 */
[----:B------:R5:W2:Y:S04]  /*03f0*/  LDG.E R5, desc[UR8][R18.64+0xc] ;  /* 0x00000c0812057981 */ /* 0x000aa8000c1e1900 */
[----:B------:R-:W3:Y:S01]  /*0400*/  LDG.E R18, desc[UR8][R16.64] ;  /* 0x0000000810127981 */ /* 0x000ee2000c1e1900 */
[----:B-----5:R-:W-:-:S03]  /*0410*/  FFMA R19, R24, R26, R28 ;  /* 0x0000001a18137223 */ /* 0x020fc6000000001c */
[----:B------:R-:W4:Y:S04]  /*0420*/  LDG.E R28, desc[UR8][R16.64+0x4] ;  /* 0x00000408101c7981 */ /* 0x000f28000c1e1900 */
[----:B------:R-:W5:Y:S01]  /*0430*/  LDG.E R26, desc[UR8][R16.64+0x8] ;  /* 0x00000808101a7981 */ /* 0x000f62000c1e1900 */
[----:B--2---:R-:W-:Y:S01]  /*0440*/  FFMA R5, R20, R5, R19 ;  /* 0x0000000514057223 */ /* 0x004fe20000000013 */
[----:B---3--:R-:W-:Y:S01]  /*0450*/  FFMA R4, R29, R18, R4 ;  /* 0x000000121d047223 */ /* 0x008fe20000000004 */
[----:B------:R-:W-:-:S04]  /*0460*/  IMAD.WIDE R18, R12, 0x4, R14 ;  /* 0x000000040c127825 */ /* 0x000fc800078e020e */
[----:B----4-:R-:W-:Y:S02]  /*0470*/  FFMA R28, R22, R28, R4 ;  /* 0x0000001c161c7223 */ /* 0x010fe40000000004 */
[----:B------:R5:W2:Y:S02]  /*0480*/  LDG.E R4, desc[UR8][R16.64+0xc] ;  /* 0x00000c0810047981 */ /* 0x000aa4000c1e1900 */
[----:B-----5:R-:W-:Y:S02]  /*0490*/  FFMA R16, R24, R26, R28 ;  /* 0x0000001a18107223 */ /* 0x020fe4000000001c */
[----:B------:R-:W3:Y:S04]  /*04a0*/  LDG.E R17, desc[UR8][R18.64+0x4] ;  /* 0x0000040812117981 */ /* 0x000ee8000c1e1900 */
[----:B------:R-:W4:Y:S04]  /*04b0*/  LDG.E R28, desc[UR8][R18.64] ;  /* 0x00000008121c7981 */ /* 0x000f28000c1e1900 */
[----:B------:R-:W5:Y:S01]  /*04c0*/  LDG.E R26, desc[UR8][R18.64+0x8] ;  /* 0x00000808121a7981 */ /* 0x000f62000c1e1900 */
[----:B--2---:R-:W-:Y:S01]  /*04d0*/  FFMA R4, R20, R4, R16 ;  /* 0x0000000414047223 */ /* 0x004fe20000000010 */
[----:B----4-:R-:W-:-:S04]  /*04e0*/  FFMA R3, R29, R28, R3 ;  /* 0x0000001c1d037223 */ /* 0x010fc80000000003 */
[----:B---3--:R-:W-:Y:S01]  /*04f0*/  FFMA R28, R22, R17, R3 ;  /* 0x00000011161c7223 */ /* 0x008fe20000000003 */
[----:B------:R-:W-:Y:S01]  /*0500*/  IMAD.WIDE R16, R25, 0x4, R14 ;  /* 0x0000000419107825 */ /* 0x000fe200078e020e */
[----:B------:R5:W2:Y:S03]  /*0510*/  LDG.E R3, desc[UR8][R18.64+0xc] ;  /* 0x00000c0812037981 */ /* 0x000aa6000c1e1900 */
[----:B-----5:R-:W-:Y:S01]  /*0520*/  FFMA R18, R24, R26, R28 ;  /* 0x0000001a18127223 */ /* 0x020fe2000000001c */
[----:B------:R-:W3:Y:S04]  /*0530*/  LDG.E R19, desc[UR8][R16.64+0x4] ;  /* 0x0000040810137981 */ /* 0x000ee8000c1e1900 */
[----:B------:R-:W4:Y:S04]  /*0540*/  LDG.E R28, desc[UR8][R16.64] ;  /* 0x00000008101c7981 */ /* 0x000f28000c1e1900 */
[----:B------:R-:W5:Y:S01]  /*0550*/  LDG.E R26, desc[UR8][R16.64+0x8] ;  /* 0x00000808101a7981 */ /* 0x000f62000c1e1900 */
[----:B--2---:R-:W-:Y:S01]  /*0560*/  FFMA R3, R20, R3, R18 ;  /* 0x0000000314037223 */ /* 0x004fe20000000012 */
[----:B----4-:R-:W-:-:S02]  /*0570*/  FFMA R28, R29, R28, R2 ;  /* 0x0000001c1d1c7223 */ /* 0x010fc40000000002 */
[----:B------:R5:W2:Y:S02]  /*0580*/  LDG.E R2, desc[UR8][R16.64+0xc] ;  /* 0x00000c0810027981 */ /* 0x000aa4000c1e1900 */
[----:B---3--:R-:W-:Y:S01]  /*0590*/  FFMA R28, R22, R19, R28 ;  /* 0x00000013161c7223 */ /* 0x008fe2000000001c */
[----:B------:R-:W-:-:S04]  /*05a0*/  IMAD.WIDE R18, R10, 0x4, R14 ;  /* 0x000000040a127825 */ /* 0x000fc800078e020e */
[----:B-----5:R-:W-:Y:S01]  /*05b0*/  FFMA R16, R24, R26, R28 ;  /* 0x0000001a18107223 */ /* 0x020fe2000000001c */
[----:B------:R-:W3:Y:S04]  /*05c0*/  LDG.E R17, desc[UR8][R18.64+0x8] ;  /* 0x0000080812117981 */ /* 0x000ee8000c1e1900 */
[----:B------:R-:W4:Y:S04]  /*05d0*/  LDG.E R26, desc[UR8][R18.64] ;  /* 0x00000008121a7981 */ /* 0x000f28000c1e1900 */
[----:B------:R-:W5:Y:S01]  /*05e0*/  LDG.E R28, desc[UR8][R18.64+0x4] ;  /* 0x00000408121c7981 */ /* 0x000f62000c1e1900 */
[----:B--2---:R-:W-:Y:S01]  /*05f0*/  FFMA R2, R20, R2, R16 ;  /* 0x0000000214027223 */ /* 0x004fe20000000010 */
[----:B----4-:R-:W-:-:S02]  /*0600*/  FFMA R26, R29, R26, R0 ;  /* 0x0000001a1d1a7223 */ /* 0x010fc40000000000 */
[----:B------:R-:W2:Y:S02]  /*0610*/  LDG.E R0, desc[UR8][R18.64+0xc] ;  /* 0x00000c0812007981 */ /* 0x000ea4000c1e1900 */
[----:B-----5:R-:W-:-:S04]  /*0620*/  FFMA R26, R22, R28, R26 ;  /* 0x0000001c161a7223 */ /* 0x020fc8000000001a */
[----:B---3--:R-:W-:Y:S01]  /*0630*/  FFMA R26, R24, R17, R26 ;  /* 0x00000011181a7223 */ /* 0x008fe2000000001a */
[----:B------:R-:W-:-:S05]  /*0640*/  IMAD.WIDE R16, R13, 0x4, R14 ;  /* 0x000000040d107825 */ /* 0x000fca00078e020e */
[----:B------:R-:W3:Y:S01]  /*0650*/  LDG.E R28, desc[UR8][R16.64] ;  /* 0x00000008101c7981 */ /* 0x000ee2000c1e1900 */
[----:B--2---:R-:W-:-:S03]  /*0660*/  FFMA R0, R20, R0, R26 ;  /* 0x0000000014007223 */ /* 0x004fc6000000001a */
[----:B------:R-:W2:Y:S01]  /*0670*/  LDG.E R26, desc[UR8][R16.64+0x8] ;  /* 0x00000808101a7981 */ /* 0x000ea2000c1e1900 */
[----:B---3--:R-:W-:-:S03]  /*0680*/  FFMA R29, R29, R28, R8 ;  /* 0x0000001c1d1d7223 */ /* 0x008fc60000000008 */
[----:B------:R-:W3:Y:S04]  /*0690*/  LDG.E R8, desc[UR8][R16.64+0x4] ;  /* 0x0000040810087981 */ /* 0x000ee8000c1e1900 */
[----:B------:R-:W4:Y:S01]  /*06a0*/  LDG.E R28, desc[UR8][R16.64+0xc] ;  /* 0x00000c08101c7981 */ /* 0x000f22000c1e1900 */
[----:B------:R-:W-:-:S04]  /*06b0*/  UIADD3 UR4, UPT, UPT, UR4, 0x100, URZ ;  /* 0x0000010004047890 */ /* 0x000fc8000fffe0ff */
[----:B------:R-:W-:Y:S01]  /*06c0*/  UISETP.GE.AND UP0, UPT, UR4, UR6, UPT ;  /* 0x000000060400728c */ /* 0x000fe2000bf06270 */
[----:B------:R-:W-:Y:S02]  /*06d0*/  IADD3 R21, P0, PT, R21, 0x400, RZ ;  /* 0x0000040015157810 */ /* 0x000fe40007f1e0ff */
[----:B------:R-:W-:Y:S02]  /*06e0*/  IADD3 R9, PT, PT, R9, 0x100, RZ ;  /* 0x0000010009097810 */ /* 0x000fe40007ffe0ff */
[----:B------:R-:W-:Y:S02]  /*06f0*/  IADD3 R12, PT, PT, R12, 0x100, RZ ;  /* 0x000001000c0c7810 */ /* 0x000fe40007ffe0ff */
[----:B------:R-:W-:Y:S02]  /*0700*/  IADD3 R13, PT, PT, R13, 0x100, RZ ;  /* 0x000001000d0d7810 */ /* 0x000fe40007ffe0ff */
[----:B------:R-:W-:Y:S02]  /*0710*/  IADD3 R10, PT, PT, R10, 0x100, RZ ;  /* 0x000001000a0a7810 */ /* 0x000fe40007ffe0ff */
[----:B------:R-:W-:-:S02]  /*0720*/  IADD3 R23, PT, PT, R23, 0x100, RZ ;  /* 0x0000010017177810 */ /* 0x000fc40007ffe0ff */
[----:B------:R-:W-:Y:S02]  /*0730*/  IADD3 R25, PT, PT, R25, 0x100, RZ ;  /* 0x0000010019197810 */ /* 0x000fe40007ffe0ff */
[----:B------:R-:W-:Y:S02]  /*0740*/  IADD3 R27, PT, PT, R27, 0x100, RZ ;  /* 0x000001001b1b7810 */ /* 0x000fe40007ffe0ff */
[----:B------:R-:W-:Y:S01]  /*0750*/  IADD3.X R11, PT, PT, RZ, R11, RZ, P0, !PT ;  /* 0x0000000bff0b7210 */ /* 0x000fe200007fe4ff */
[----:B---3--:R-:W-:-:S04]  /*0760*/  FFMA R29, R22, R8, R29 ;  /* 0x00000008161d7223 */ /* 0x008fc8000000001d */
[----:B--2---:R-:W-:-:S04]  /*0770*/  FFMA R29, R24, R26, R29 ;  /* 0x0000001a181d7223 */ /* 0x004fc8000000001d */
[----:B----4-:R-:W-:Y:S01]  /*0780*/  FFMA R8, R20, R28, R29 ;  /* 0x0000001c14087223 */ /* 0x010fe2000000001d */
[----:B------:R-:W-:Y:S06]  /*0790*/  BRA.U !UP0, `(.L_x_35) ;  /* 0xfffffff908907547 */ /* 0x000fec000b83ffff */
.L_x_34:
        /* <DEDUP_REMOVED lines=28> */
[C---:B0-----:R-:W-:Y:S01]  /*0960*/  IMAD R11, R9.reuse, 0x1c, R11 ;  /* 0x0000001c090b7824 */ /* 0x041fe200078e020b */
[----:B------:R-:W0:Y:S01]  /*0970*/  LDC.64 R2, c[0x0][0x390] ;  /* 0x0000e400ff027b82 */ /* 0x000e220000000a00 */
[----:B------:R-:W-:-:S03]  /*0980*/  IADD3 R9, PT, PT, R9, UR5, RZ ;  /* 0x0000000509097c10 */ /* 0x000fc6000fffe0ff */
[----:B------:R-:W-:Y:S04]  /*0990*/  LDS R0, [R11] ;  /* 0x000000000b007984 */ /* 0x000fe80000000800 */
[----:B------:R-:W1:Y:S04]  /*09a0*/  LDS R5, [R11+0x4] ;  /* 0x000004000b057984 */ /* 0x000e680000000800 */
[----:B------:R-:W3:Y:S04]  /*09b0*/  LDS R7, [R11+0x8] ;  /* 0x000008000b077984 */ /* 0x000ee80000000800 */
[----:B------:R-:W4:Y:S04]  /*09c0*/  LDS R13, [R11+0xc] ;  /* 0x00000c000b0d7984 */ /* 0x000f280000000800 */
[----:B------:R-:W5:Y:S04]  /*09d0*/  LDS R15, [R11+0x10] ;  /* 0x000010000b0f7984 */ /* 0x000f680000000800 */
[----:B------:R-:W2:Y:S01]  /*09e0*/  LDS R17, [R11+0x14] ;  /* 0x000014000b117984 */ /* 0x000ea20000000800 */
[----:B0-----:R-:W-:-:S03]  /*09f0*/  IMAD.WIDE.U32 R2, R9, 0x4, R2 ;  /* 0x0000000409027825 */ /* 0x001fc600078e0002 */
[----:B------:R-:W0:Y:S04]  /*0a00*/  LDS R19, [R11+0x18] ;  /* 0x000018000b137984 */ /* 0x000e280000000800 */
[----:B------:R-:W0:Y:S01]  /*0a10*/  LDS R21, [R11+0x1c] ;  /* 0x00001c000b157984 */ /* 0x000e220000000800 */
[----:B-1----:R-:W-:-:S04]  /*0a20*/  FADD R0, R0, R5 ;  /* 0x0000000500007221 */ /* 0x002fc80000000000 */
[----:B---3--:R-:W-:-:S04]  /*0a30*/  FADD R0, R0, R7 ;  /* 0x0000000700007221 */ /* 0x008fc80000000000 */
[----:B----4-:R-:W-:-:S04]  /*0a40*/  FADD R0, R0, R13 ;  /* 0x0000000d00007221 */ /* 0x010fc80000000000 */
[----:B-----5:R-:W-:-:S04]  /*0a50*/  FADD R0, R0, R15 ;  /* 0x0000000f00007221 */ /* 0x020fc80000000000 */
[----:B--2---:R-:W-:-:S04]  /*0a60*/  FADD R0, R0, R17 ;  /* 0x0000001100007221 */ /* 0x004fc80000000000 */
[----:B0-----:R-:W-:-:S04]  /*0a70*/  FADD R0, R0, R19 ;  /* 0x0000001300007221 */ /* 0x001fc80000000000 */
[----:B------:R-:W-:-:S05]  /*0a80*/  FADD R21, R0, R21 ;  /* 0x0000001500157221 */ /* 0x000fca0000000000 */
[----:B------:R-:W-:Y:S01]  /*0a90*/  STG.E desc[UR8][R2.64], R21 ;  /* 0x0000001502007986 */ /* 0x000fe2000c101908 */
[----:B------:R-:W-:Y:S05]  /*0aa0*/  EXIT ;  /* 0x000000000000794d */ /* 0x000fea0003800000 */
.L_x_36:
        /* <DEDUP_REMOVED lines=13> */
.L_x_48:


//--------------------- .text._Z18sgemv_16x1_t16x4x1PKfS0_Pfiii --------------------------
	.section	.text._Z18sgemv_16x1_t16x4x1PKfS0_Pfiii,"ax",@progbits
	.align	128
        .global         _Z18sgemv_16x1_t16x4x1PKfS0_Pfiii
        .type           _Z18sgemv_16x1_t16x4x1PKfS0_Pfiii,@function
        .size           _Z18sgemv_16x1_t16x4x1PKfS0_Pfiii,(.L_x_49 - _Z18sgemv_16x1_t16x4x1PKfS0_Pfiii)
        .other          _Z18sgemv_16x1_t16x4x1PKfS0_Pfiii,@"STO_CUDA_ENTRY STV_DEFAULT"
_Z18sgemv_16x1_t16x4x1PKfS0_Pfiii:
.text._Z18sgemv_16x1_t16x4x1PKfS0_Pfiii:
[----:B------:R-:W-:Y:S01]  /*0000*/  LDC R1, c[0x0][0x37c] ;  /* 0x0000df00ff017b82 */ /* 0x000fe20000000800 */
[----:B------:R-:W0:Y:S07]  /*0010*/  LDCU UR6, c[0x0][0x39c] ;  /* 0x00007380ff0677ac */ /* 0x000e2e0008000800 */
[----:B------:R-:W1:Y:S01]  /*0020*/  S2UR UR5, SR_CTAID.X ;  /* 0x00000000000579c3 */ /* 0x000e620000002500 */
[----:B------:R-:W2:Y:S01]  /*0030*/  S2R R2, SR_TID.X ;  /* 0x0000000000027919 */ /* 0x000ea20000002100 */
[----:B------:R-:W-:Y:S01]  /*0040*/  HFMA2 R46, -RZ, RZ, 0, 0 ;  /* 0x00000000ff2e7431 */ /* 0x000fe200000001ff */
[----:B------:R-:W-:Y:S01]  /*0050*/  CS2R R4, SRZ ;  /* 0x0000000000047805 */ /* 0x000fe2000001ff00 */
[----:B------:R-:W-:Y:S01]  /*0060*/  HFMA2 R38, -RZ, RZ, 0, 0 ;  /* 0x00000000ff267431 */ /* 0x000fe200000001ff */
[----:B------:R-:W3:Y:S01]  /*0070*/  S2R R20, SR_TID.X ;  /* 0x0000000000147919 */ /* 0x000ee20000002100 */
[----:B------:R-:W-:Y:S01]  /*0080*/  HFMA2 R0, -RZ, RZ, 0, 0 ;  /* 0x00000000ff007431 */ /* 0x000fe200000001ff */
[----:B------:R-:W-:-:S02]  /*0090*/  CS2R R36, SRZ ;  /* 0x0000000000247805 */ /* 0x000fc4000001ff00 */
[----:B------:R-:W-:Y:S02]  /*00a0*/  MOV R44, RZ ;  /* 0x000000ff002c7202 */ /* 0x000fe40000000f00 */
[----:B------:R-:W-:Y:S02]  /*00b0*/  CS2R R6, SRZ ;  /* 0x0000000000067805 */ /* 0x000fe4000001ff00 */
[----:B------:R-:W-:Y:S02]  /*00c0*/  CS2R R34, SRZ ;  /* 0x0000000000227805 */ /* 0x000fe4000001ff00 */
[----:B------:R-:W-:Y:S02]  /*00d0*/  CS2R R32, SRZ ;  /* 0x0000000000207805 */ /* 0x000fe4000001ff00 */
[----:B------:R-:W-:Y:S01]  /*00e0*/  MOV R8, RZ ;  /* 0x000000ff00087202 */ /* 0x000fe20000000f00 */
[----:B------:R-:W4:Y:S01]  /*00f0*/  LDCU.64 UR8, c[0x0][0x358] ;  /* 0x00006b00ff0877ac */ /* 0x000f220008000a00 */
[----:B------:R-:W-:Y:S01]  /*0100*/  MOV R3, RZ ;  /* 0x000000ff00037202 */ /* 0x000fe20000000f00 */
[----:B0-----:R-:W-:-:S02]  /*0110*/  UISETP.GE.AND UP0, UPT, UR6, 0x1, UPT ;  /* 0x000000010600788c */ /* 0x001fc4000bf06270 */
[----:B-1----:R-:W-:-:S07]  /*0120*/  USHF.L.U32 UR5, UR5, 0x4, URZ ;  /* 0x0000000405057899 */ /* 0x002fce00080006ff */
[----:B------:R-:W-:Y:S05]  /*0130*/  BRA.U !UP0, `(.L_x_37) ;  /* 0x0000000d08147547 */ /* 0x000fea000b800000 */
[----:B------:R-:W0:Y:S01]  /*0140*/  LDC R31, c[0x0][0x3a0] ;  /* 0x0000e800ff1f7b82 */ /* 0x000e220000000800 */
[C---:B---3--:R-:W-:Y:S01]  /*0150*/  IMAD.WIDE.U32 R24, R20.reuse, 0x10, RZ ;  /* 0x0000001014187825 */ /* 0x048fe200078e00ff */
        /* <DEDUP_REMOVED lines=8> */
[CC--:B------:R-:W-:Y:S01]  /*01e0*/  LEA R12, R31.reuse, R4.reuse, 0x1 ;  /* 0x000000041f0c7211 */ /* 0x0c0fe200078e08ff */
[C-C-:B------:R-:W-:Y:S01]  /*01f0*/  IMAD R14, R31.reuse, 0xe, R4.reuse ;  /* 0x0000000e1f0e7824 */ /* 0x140fe200078e0204 */
[C---:B------:R-:W-:Y:S01]  /*0200*/  LEA R10, R31.reuse, R4, 0x3 ;  /* 0x000000041f0a7211 */ /* 0x040fe200078e18ff */
[C-C-:B------:R-:W-:Y:S01]  /*0210*/  IMAD R15, R31.reuse, 0xd, R4.reuse ;  /* 0x0000000d1f0f7824 */ /* 0x140fe200078e0204 */
[----:B------:R-:W-:Y:S01]  /*0220*/  SHF.L.U32 R20, R20, 0x2, RZ ;  /* 0x0000000214147819 */ /* 0x000fe200000006ff */
[----:B------:R-:W-:-:S02]  /*0230*/  IMAD R16, R31, 0x3, R4 ;  /* 0x000000031f107824 */ /* 0x000fc400078e0204 */
[C-C-:B------:R-:W-:Y:S02]  /*0240*/  IMAD R17, R31.reuse, 0xc, R4.reuse ;  /* 0x0000000c1f117824 */ /* 0x140fe400078e0204 */
[C-C-:B------:R-:W-:Y:S02]  /*0250*/  IMAD R18, R31.reuse, 0xb, R4.reuse ;  /* 0x0000000b1f127824 */ /* 0x140fe400078e0204 */
[C-C-:B------:R-:W-:Y:S02]  /*0260*/  IMAD R19, R31.reuse, 0xa, R4.reuse ;  /* 0x0000000a1f137824 */ /* 0x140fe400078e0204 */
[C-C-:B------:R-:W-:Y:S02]  /*0270*/  IMAD R11, R31.reuse, 0x9, R4.reuse ;  /* 0x000000091f0b7824 */ /* 0x140fe400078e0204 */
[C-C-:B------:R-:W-:Y:S02]  /*0280*/  IMAD R22, R31.reuse, 0x7, R4.reuse ;  /* 0x000000071f167824 */ /* 0x140fe400078e0204 */
[----:B------:R-:W-:-:S02]  /*0290*/  IMAD R23, R31, 0x5, R4 ;  /* 0x000000051f177824 */ /* 0x000fc400078e0204 */
[----:B------:R-:W-:Y:S01]  /*02a0*/  IMAD R24, R31, 0x6, R4 ;  /* 0x000000061f187824 */ /* 0x000fe200078e0204 */
[----:B------:R-:W-:Y:S01]  /*02b0*/  MOV R4, RZ ;  /* 0x000000ff00047202 */ /* 0x000fe20000000f00 */
[----:B-1----:R-:W-:-:S07]  /*02c0*/  IMAD.WIDE R26, R29, 0x4, R26 ;  /* 0x000000041d1a7825 */ /* 0x002fce00078e021a */
.L_x_38:
[----:B------:R-:W0:Y:S01]  /*02d0*/  LDC.64 R28, c[0x0][0x388] ;  /* 0x0000e200ff1c7b82 */ /* 0x000e220000000a00 */
[----:B------:R-:W-:-:S05]  /*02e0*/  IMAD.WIDE R30, R9, 0x4, R26 ;  /* 0x00000004091e7825 */ /* 0x000fca00078e021a */
[----:B----4-:R-:W3:Y:S01]  /*02f0*/  LDG.E R47, desc[UR8][R30.64] ;  /* 0x000000081e2f7981 */ /* 0x010ee2000c1e1900 */
[----:B------:R-:W-:-:S03]  /*0300*/  IMAD.WIDE R50, R19, 0x4, R26 ;  /* 0x0000000413327825 */ /* 0x000fc600078e021a */
[----:B------:R-:W4:Y:S04]  /*0310*/  LDG.E R52, desc[UR8][R30.64+0x4] ;  /* 0x000004081e347981 */ /* 0x000f28000c1e1900 */
[----:B------:R-:W5:Y:S04]  /*0320*/  LDG.E R43, desc[UR8][R30.64+0x8] ;  /* 0x000008081e2b7981 */ /* 0x000f68000c1e1900 */
[----:B------:R-:W2:Y:S04]  /*0330*/  LDG.E R45, desc[UR8][R50.64+0x4] ;  /* 0x00000408322d7981 */ /* 0x000ea8000c1e1900 */
[----:B------:R-:W2:Y:S01]  /*0340*/  LDG.E R53, desc[UR8][R50.64+0x8] ;  /* 0x0000080832357981 */ /* 0x000ea2000c1e1900 */
[----:B0-----:R-:W-:-:S03]  /*0350*/  IADD3 R48, P0, P1, R21, 0x8, R28 ;  /* 0x0000000815307810 */ /* 0x001fc6000791e01c */
[----:B------:R-:W4:Y:S01]  /*0360*/  LDG.E R28, desc[UR8][R50.64] ;  /* 0x00000008321c7981 */ /* 0x000f22000c1e1900 */
[----:B------:R-:W-:-:S03]  /*0370*/  IADD3.X R49, PT, PT, R25, R29, RZ, P0, P1 ;  /* 0x0000001d19317210 */ /* 0x000fc600007e24ff */
[----:B------:R0:W2:Y:S04]  /*0380*/  LDG.E R29, desc[UR8][R30.64+0xc] ;  /* 0x00000c081e1d7981 */ /* 0x0000a8000c1e1900 */
[----:B------:R-:W3:Y:S04]  /*0390*/  LDG.E R39, desc[UR8][R48.64+-0x8] ;  /* 0xfffff80830277981 */ /* 0x000ee8000c1e1900 */
[----:B------:R-:W5:Y:S04]  /*03a0*/  LDG.E R41, desc[UR8][R48.64+-0x4] ;  /* 0xfffffc0830297981 */ /* 0x000f68000c1e1900 */
[----:B------:R-:W2:Y:S04]  /*03b0*/  LDG.E R42, desc[UR8][R48.64] ;  /* 0x00000008302a7981 */ /* 0x000ea8000c1e1900 */
[----:B------:R-:W2:Y:S01]  /*03c0*/  LDG.E R40, desc[UR8][R48.64+0x4] ;  /* 0x0000040830287981 */ /* 0x000ea2000c1e1900 */
[----:B0-----:R-:W-:-:S05]  /*03d0*/  IMAD.WIDE R30, R11, 0x4, R26 ;  /* 0x000000040b1e7825 */ /* 0x001fca00078e021a */
[----:B------:R-:W2:Y:S04]  /*03e0*/  LDG.E R48, desc[UR8][R30.64+0x4] ;  /* 0x000004081e307981 */ /* 0x000ea8000c1e1900 */
[----:B------:R-:W2:Y:S01]  /*03f0*/  LDG.E R49, desc[UR8][R30.64+0x8] ;  /* 0x000008081e317981 */ /* 0x000ea2000c1e1900 */
[C---:B---3--:R-:W-:Y:S01]  /*0400*/  FFMA R0, R39.reuse, R47, R0 ;  /* 0x0000002f27007223 */ /* 0x048fe20000000000 */
[----:B----4-:R-:W-:Y:S02]  /*0410*/  FFMA R46, R39, R28, R46 ;  /* 0x0000001c272e7223 */ /* 0x010fe4000000002e */
[----:B------:R0:W3:Y:S01]  /*0420*/  LDG.E R47, desc[UR8][R50.64+0xc] ;  /* 0x00000c08322f7981 */ /* 0x0000e2000c1e1900 */
[----:B-----5:R-:W-:-:S03]  /*0430*/  FFMA R0, R41, R52, R0 ;  /* 0x0000003429007223 */ /* 0x020fc60000000000 */
[----:B------:R-:W4:Y:S01]  /*0440*/  LDG.E R52, desc[UR8][R30.64] ;  /* 0x000000081e347981 */ /* 0x000f22000c1e1900 */
[----:B--2---:R-:W-:-:S03]  /*0450*/  FFMA R0, R42, R43, R0 ;  /* 0x0000002b2a007223 */ /* 0x004fc60000000000 */
[----:B------:R1:W2:Y:S01]  /*0460*/  LDG.E R43, desc[UR8][R30.64+0xc] ;  /* 0x00000c081e2b7981 */ /* 0x0002a2000c1e1900 */
[----:B------:R-:W-:Y:S01]  /*0470*/  FFMA R0, R40, R29, R0 ;  /* 0x0000001d28007223 */ /* 0x000fe20000000000 */
[----:B------:R-:W-:-:S05]  /*0480*/  IMAD.WIDE R28, R10, 0x4, R26 ;  /* 0x000000040a1c7825 */ /* 0x000fca00078e021a */
[----:B------:R-:W5:Y:S01]  /*0490*/  LDG.E R50, desc[UR8][R28.64] ;  /* 0x000000081c327981 */ /* 0x000f62000c1e1900 */
[----:B0-----:R-:W-:-:S03]  /*04a0*/  FFMA R51, R41, R45, R46 ;  /* 0x0000002d29337223 */ /* 0x001fc6000000002e */
[----:B------:R-:W2:Y:S01]  /*04b0*/  LDG.E R45, desc[UR8][R28.64+0x4] ;  /* 0x000004081c2d7981 */ /* 0x000ea2000c1e1900 */
[----:B-1----:R-:W-:-:S04]  /*04c0*/  IMAD.WIDE R30, R22, 0x4, R26 ;  /* 0x00000004161e7825 */ /* 0x002fc800078e021a */
[----:B------:R-:W-:Y:S02]  /*04d0*/  FFMA R46, R42, R53, R51 ;  /* 0x000000352a2e7223 */ /* 0x000fe40000000033 */
[----:B------:R-:W2:Y:S04]  /*04e0*/  LDG.E R51, desc[UR8][R28.64+0x8] ;  /* 0x000008081c337981 */ /* 0x000ea8000c1e1900 */
[----:B------:R0:W2:Y:S02]  /*04f0*/  LDG.E R53, desc[UR8][R28.64+0xc] ;  /* 0x00000c081c357981 */ /* 0x0000a4000c1e1900 */
[----:B0-----:R-:W-:-:S04]  /*0500*/  IMAD.WIDE R28, R24, 0x4, R26 ;  /* 0x00000004181c7825 */ /* 0x001fc800078e021a */
[----:B---3--:R-:W-:Y:S02]  /*0510*/  FFMA R46, R40, R47, R46 ;  /* 0x0000002f282e7223 */ /* 0x008fe4000000002e */
[----:B------:R-:W3:Y:S01]  /*0520*/  LDG.E R47, desc[UR8][R28.64] ;  /* 0x000000081c2f7981 */ /* 0x000ee2000c1e1900 */
[----:B----4-:R-:W-:-:S04]  /*0530*/  FFMA R52, R39, R52, R37 ;  /* 0x0000003427347223 */ /* 0x010fc80000000025 */
[----:B------:R-:W-:Y:S02]  /*0540*/  FFMA R37, R41, R48, R52 ;  /* 0x0000003029257223 */ /* 0x000fe40000000034 */
[----:B------:R-:W4:Y:S01]  /*0550*/  LDG.E R48, desc[UR8][R30.64+0x4] ;  /* 0x000004081e307981 */ /* 0x000f22000c1e1900 */
[----:B-----5:R-:W-:-:S03]  /*0560*/  FFMA R44, R39, R50, R44 ;  /* 0x00000032272c7223 */ /* 0x020fc6000000002c */
[----:B------:R-:W5:Y:S04]  /*0570*/  LDG.E R52, desc[UR8][R30.64+0xc] ;  /* 0x00000c081e347981 */ /* 0x000f68000c1e1900 */
[----:B------:R-:W4:Y:S01]  /*0580*/  LDG.E R50, desc[UR8][R30.64] ;  /* 0x000000081e327981 */ /* 0x000f22000c1e1900 */
[----:B--2---:R-:W-:Y:S01]  /*0590*/  FFMA R44, R41, R45, R44 ;  /* 0x0000002d292c7223 */ /* 0x004fe2000000002c */
[----:B------:R-:W-:Y:S02]  /*05a0*/  FFMA R37, R42, R49, R37 ;  /* 0x000000312a257223 */ /* 0x000fe40000000025 */
[----:B------:R0:W2:Y:S04]  /*05b0*/  LDG.E R45, desc[UR8][R30.64+0x8] ;  /* 0x000008081e2d7981 */ /* 0x0000a8000c1e1900 */
[----:B------:R-:W5:Y:S01]  /*05c0*/  LDG.E R49, desc[UR8][R28.64+0x4] ;  /* 0x000004081c317981 */ /* 0x000f62000c1e1900 */
[----:B------:R-:W-:-:S03]  /*05d0*/  FFMA R37, R40, R43, R37 ;  /* 0x0000002b28257223 */ /* 0x000fc60000000025 */
[----:B------:R-:W5:Y:S01]  /*05e0*/  LDG.E R43, desc[UR8][R28.64+0x8] ;  /* 0x000008081c2b7981 */ /* 0x000f62000c1e1900 */
[----:B0-----:R-:W-:-:S04]  /*05f0*/  IADD3 R30, P0, PT, R26, R21, RZ ;  /* 0x000000151a1e7210 */ /* 0x001fc80007f1e0ff */
[----:B------:R-:W-:Y:S01]  /*0600*/  IADD3.X R31, PT, PT, R27, R25, RZ, P0, !PT ;  /* 0x000000191b1f7210 */ /* 0x000fe200007fe4ff */
[----:B------:R-:W-:Y:S02]  /*0610*/  FFMA R44, R42, R51, R44 ;  /* 0x000000332a2c7223 */ /* 0x000fe4000000002c */
[----:B------:R2:W5:Y:S01]  /*0620*/  LDG.E R51, desc[UR8][R28.64+0xc] ;  /* 0x00000c081c337981 */ /* 0x000562000c1e1900 */
[----:B---3--:R-:W-:-:S03]  /*0630*/  FFMA R6, R39, R47, R6 ;  /* 0x0000002f27067223 */ /* 0x008fc60000000006 */
[----:B------:R-:W3:Y:S01]  /*0640*/  LDG.E R47, desc[UR8][R30.64+0x8] ;  /* 0x000008081e2f7981 */ /* 0x000ee2000c1e1900 */
[----:B----4-:R-:W-:-:S03]  /*0650*/  FFMA R50, R39, R50, R38 ;  /* 0x0000003227327223 */ /* 0x010fc60000000026 */
[----:B------:R-:W4:Y:S01]  /*0660*/  LDG.E R38, desc[UR8][R30.64] ;  /* 0x000000081e267981 */ /* 0x000f22000c1e1900 */
[----:B------:R-:W-:-:S03]  /*0670*/  FFMA R48, R41, R48, R50 ;  /* 0x0000003029307223 */ /* 0x000fc60000000032 */
[----:B------:R-:W3:Y:S01]  /*0680*/  LDG.E R50, desc[UR8][R30.64+0x4] ;  /* 0x000004081e327981 */ /* 0x000ee2000c1e1900 */
[----:B--2---:R-:W-:Y:S01]  /*0690*/  FFMA R29, R42, R45, R48 ;  /* 0x0000002d2a1d7223 */ /* 0x004fe20000000030 */
[----:B-----5:R-:W-:Y:S01]  /*06a0*/  FFMA R6, R41, R49, R6 ;  /* 0x0000003129067223 */ /* 0x020fe20000000006 */
[----:B------:R-:W-:-:S05]  /*06b0*/  IMAD.WIDE R48, R12, 0x4, R26 ;  /* 0x000000040c307825 */ /* 0x000fca00078e021a */
[----:B------:R-:W2:Y:S01]  /*06c0*/  LDG.E R45, desc[UR8][R48.64] ;  /* 0x00000008302d7981 */ /* 0x000ea2000c1e1900 */
[----:B------:R-:W-:-:S03]  /*06d0*/  FFMA R6, R42, R43, R6 ;  /* 0x0000002b2a067223 */ /* 0x000fc60000000006 */
[----:B------:R-:W5:Y:S01]  /*06e0*/  LDG.E R43, desc[UR8][R48.64+0x4] ;  /* 0x00000408302b7981 */ /* 0x000f62000c1e1900 */
[----:B------:R-:W-:-:S03]  /*06f0*/  FFMA R44, R40, R53, R44 ;  /* 0x00000035282c7223 */ /* 0x000fc6000000002c */
[----:B------:R3:W5:Y:S01]  /*0700*/  LDG.E R53, desc[UR8][R30.64+0xc] ;  /* 0x00000c081e357981 */ /* 0x000762000c1e1900 */
[C---:B------:R-:W-:Y:S01]  /*0710*/  FFMA R6, R40.reuse, R51, R6 ;  /* 0x0000003328067223 */ /* 0x040fe20000000006 */
[----:B----4-:R-:W-:Y:S01]  /*0720*/  FFMA R28, R39, R38, R7 ;  /* 0x00000026271c7223 */ /* 0x010fe20000000007 */
[----:B------:R-:W-:Y:S01]  /*0730*/  FFMA R38, R40, R52, R29 ;  /* 0x0000003428267223 */ /* 0x000fe2000000001d */
[----:B------:R-:W4:Y:S02]  /*0740*/  LDG.E R7, desc[UR8][R48.64+0x8] ;  /* 0x0000080830077981 */ /* 0x000f24000c1e1900 */
[----:B---3--:R-:W-:Y:S01]  /*0750*/  FFMA R31, R41, R50, R28 ;  /* 0x00000032291f7223 */ /* 0x008fe2000000001c */
[----:B------:R-:W-:-:S05]  /*0760*/  IMAD.WIDE R28, R16, 0x4, R26 ;  /* 0x00000004101c7825 */ /* 0x000fca00078e021a */
[----:B------:R-:W3:Y:S01]  /*0770*/  LDG.E R50, desc[UR8][R28.64+0x4] ;  /* 0x000004081c327981 */ /* 0x000ee2000c1e1900 */
[----:B--2---:R-:W-:-:S03]  /*0780*/  FFMA R30, R39, R45, R8 ;  /* 0x0000002d271e7223 */ /* 0x004fc60000000008 */
[----:B------:R-:W2:Y:S04]  /*0790*/  LDG.E R49, desc[UR8][R48.64+0xc] ;  /* 0x00000c0830317981 */ /* 0x000ea8000c1e1900 */
[----:B------:R-:W3:Y:S04]  /*07a0*/  LDG.E R8, desc[UR8][R28.64] ;  /* 0x000000081c087981 */ /* 0x000ee8000c1e1900 */
[----:B------:R-:W2:Y:S04]  /*07b0*/  LDG.E R45, desc[UR8][R28.64+0x8] ;  /* 0x000008081c2d7981 */ /* 0x000ea8000c1e1900 */
[----:B------:R0:W2:Y:S02]  /*07c0*/  LDG.E R51, desc[UR8][R28.64+0xc] ;  /* 0x00000c081c337981 */ /* 0x0000a4000c1e1900 */
[----:B0-----:R-:W-:Y:S01]  /*07d0*/  FFMA R29, R42, R47, R31 ;  /* 0x0000002f2a1d7223 */ /* 0x001fe2000000001f */
[----:B-----5:R-:W-:Y:S01]  /*07e0*/  FFMA R47, R41, R43, R30 ;  /* 0x0000002b292f7223 */ /* 0x020fe2000000001e */
[----:B------:R-:W-:-:S05]  /*07f0*/  IMAD.WIDE R30, R20, 0x4, R26 ;  /* 0x00000004141e7825 */ /* 0x000fca00078e021a */
[----:B------:R-:W5:Y:S04]  /*0800*/  LDG.E R43, desc[UR8][R30.64] ;  /* 0x000000081e2b7981 */ /* 0x000f68000c1e1900 */
[----:B------:R-:W5:Y:S04]  /*0810*/  LDG.E R52, desc[UR8][R30.64+0x4] ;  /* 0x000004081e347981 */ /* 0x000f68000c1e1900 */
[----:B------:R-:W5:Y:S01]  /*0820*/  LDG.E R48, desc[UR8][R30.64+0xc] ;  /* 0x00000c081e307981 */ /* 0x000f62000c1e1900 */
[----:B----4-:R-:W-:Y:S01]  /*0830*/  FFMA R28, R42, R7, R47 ;  /* 0x000000072a1c7223 */ /* 0x010fe2000000002f */
[----:B------:R-:W-:-:S02]  /*0840*/  FFMA R7, R40, R53, R29 ;  /* 0x0000003528077223 */ /* 0x000fc4000000001d */
[----:B------:R5:W4:Y:S01]  /*0850*/  LDG.E R47, desc[UR8][R30.64+0x8] ;  /* 0x000008081e2f7981 */ /* 0x000b22000c1e1900 */
[----:B---3--:R-:W-:Y:S01]  /*0860*/  FFMA R32, R39, R8, R32 ;  /* 0x0000000827207223 */ /* 0x008fe20000000020 */
[----:B--2---:R-:W-:Y:S01]  /*0870*/  FFMA R8, R40, R49, R28 ;  /* 0x0000003128087223 */ /* 0x004fe2000000001c */
[----:B------:R-:W-:-:S04]  /*0880*/  IMAD.WIDE R28, R23, 0x4, R26 ;  /* 0x00000004171c7825 */ /* 0x000fc800078e021a */
[----:B------:R-:W-:Y:S02]  /*0890*/  FFMA R53, R41, R50, R32 ;  /* 0x0000003229357223 */ /* 0x000fe40000000020 */
[----:B------:R-:W2:Y:S04]  /*08a0*/  LDG.E R32, desc[UR8][R28.64] ;  /* 0x000000081c207981 */ /* 0x000ea8000c1e1900 */
[----:B------:R-:W3:Y:S04]  /*08b0*/  LDG.E R50, desc[UR8][R28.64+0x4] ;  /* 0x000004081c327981 */ /* 0x000ee8000c1e1900 */
[----:B------:R-:W3:Y:S01]  /*08c0*/  LDG.E R49, desc[UR8][R28.64+0xc] ;  /* 0x00000c081c317981 */ /* 0x000ee2000c1e1900 */
[----:B-----5:R-:W-:Y:S01]  /*08d0*/  FFMA R30, R39, R43, R34 ;  /* 0x0000002b271e7223 */ /* 0x020fe20000000022 */
[----:B------:R-:W-:-:S02]  /*08e0*/  FFMA R34, R42, R45, R53 ;  /* 0x0000002d2a227223 */ /* 0x000fc40000000035 */
[----:B------:R4:W5:Y:S01]  /*08f0*/  LDG.E R43, desc[UR8][R28.64+0x8] ;  /* 0x000008081c2b7981 */ /* 0x000962000c1e1900 */
[----:B------:R-:W-:Y:S01]  /*0900*/  FFMA R53, R41, R52, R30 ;  /* 0x0000003429357223 */ /* 0x000fe2000000001e */
[----:B------:R-:W-:-:S05]  /*0910*/  IMAD.WIDE R30, R18, 0x4, R26 ;  /* 0x00000004121e7825 */ /* 0x000fca00078e021a */
[----:B------:R-:W5:Y:S04]  /*0920*/  LDG.E R45, desc[UR8][R30.64] ;  /* 0x000000081e2d7981 */ /* 0x000f68000c1e1900 */
[----:B------:R-:W5:Y:S01]  /*0930*/  LDG.E R52, desc[UR8][R30.64+0x4] ;  /* 0x000004081e347981 */ /* 0x000f62000c1e1900 */
[----:B----4-:R-:W-:-:S03]  /*0940*/  FFMA R29, R42, R47, R53 ;  /* 0x0000002f2a1d7223 */ /* 0x010fc60000000035 */
[----:B------:R-:W4:Y:S04]  /*0950*/  LDG.E R47, desc[UR8][R30.64+0x8] ;  /* 0x000008081e2f7981 */ /* 0x000f28000c1e1900 */
[----:B------:R0:W4:Y:S01]  /*0960*/  LDG.E R53, desc[UR8][R30.64+0xc] ;  /* 0x00000c081e357981 */ /* 0x000122000c1e1900 */
[----:B--2---:R-:W-:Y:S01]  /*0970*/  FFMA R5, R39, R32, R5 ;  /* 0x0000002027057223 */ /* 0x004fe20000000005 */
[C---:B------:R-:W-:Y:S01]  /*0980*/  FFMA R32, R40.reuse, R51, R34 ;  /* 0x0000003328207223 */ /* 0x040fe20000000022 */
[----:B------:R-:W-:Y:S01]  /*0990*/  FFMA R34, R40, R48, R29 ;  /* 0x0000003028227223 */ /* 0x000fe2000000001d */
[----:B------:R-:W-:-:S04]  /*09a0*/  IMAD.WIDE R28, R14, 0x4, R26 ;  /* 0x000000040e1c7825 */ /* 0x000fc800078e021a */
[----:B---3--:R-:W-:Y:S01]  /*09b0*/  FFMA R5, R41, R50, R5 ;  /* 0x0000003229057223 */ /* 0x008fe20000000005 */
[----:B0-----:R-:W-:Y:S01]  /*09c0*/  IMAD.WIDE R30, R17, 0x4, R26 ;  /* 0x00000004111e7825 */ /* 0x001fe200078e021a */
[----:B------:R-:W2:Y:S04]  /*09d0*/  LDG.E R50, desc[UR8][R28.64] ;  /* 0x000000081c327981 */ /* 0x000ea8000c1e1900 */
[----:B------:R-:W3:Y:S04]  /*09e0*/  LDG.E R48, desc[UR8][R28.64+0x4] ;  /* 0x000004081c307981 */ /* 0x000ee8000c1e1900 */
[----:B------:R-:W3:Y:S01]  /*09f0*/  LDG.E R51, desc[UR8][R28.64+0xc] ;  /* 0x00000c081c337981 */ /* 0x000ee2000c1e1900 */
[----:B-----5:R-:W-:-:S03]  /*0a00*/  FFMA R45, R39, R45, R4 ;  /* 0x0000002d272d7223 */ /* 0x020fc60000000004 */
[----:B------:R-:W5:Y:S01]  /*0a10*/  LDG.E R4, desc[UR8][R30.64] ;  /* 0x000000081e047981 */ /* 0x000f62000c1e1900 */
[----:B------:R-:W-:-:S03]  /*0a20*/  FFMA R5, R42, R43, R5 ;  /* 0x0000002b2a057223 */ /* 0x000fc60000000005 */
[----:B------:R0:W5:Y:S01]  /*0a30*/  LDG.E R43, desc[UR8][R28.64+0x8] ;  /* 0x000008081c2b7981 */ /* 0x000162000c1e1900 */
[----:B------:R-:W-:Y:S01]  /*0a40*/  FFMA R5, R40, R49, R5 ;  /* 0x0000003128057223 */ /* 0x000fe20000000005 */
[----:B------:R-:W-:Y:S02]  /*0a50*/  FFMA R49, R41, R52, R45 ;  /* 0x0000003429317223 */ /* 0x000fe4000000002d */
[----:B------:R-:W5:Y:S01]  /*0a60*/  LDG.E R45, desc[UR8][R30.64+0xc] ;  /* 0x00000c081e2d7981 */ /* 0x000f62000c1e1900 */
[----:B0-----:R-:W-:-:S04]  /*0a70*/  IMAD.WIDE R28, R15, 0x4, R26 ;  /* 0x000000040f1c7825 */ /* 0x001fc800078e021a */
[----:B----4-:R-:W-:Y:S01]  /*0a80*/  FFMA R49, R42, R47, R49 ;  /* 0x0000002f2a317223 */ /* 0x010fe20000000031 */
[----:B--2---:R-:W-:Y:S02]  /*0a90*/  FFMA R52, R39, R50, R33 ;  /* 0x0000003227347223 */ /* 0x004fe40000000021 */
[----:B------:R-:W2:Y:S02]  /*0aa0*/  LDG.E R50, desc[UR8][R30.64+0x4] ;  /* 0x000004081e327981 */ /* 0x000ea4000c1e1900 */
[----:B---3--:R-:W-:Y:S02]  /*0ab0*/  FFMA R47, R41, R48, R52 ;  /* 0x00000030292f7223 */ /* 0x008fe40000000034 */
[----:B------:R0:W3:Y:S01]  /*0ac0*/  LDG.E R33, desc[UR8][R30.64+0x8] ;  /* 0x000008081e217981 */ /* 0x0000e2000c1e1900 */
[----:B-----5:R-:W-:-:S03]  /*0ad0*/  FFMA R48, R39, R4, R3 ;  /* 0x0000000427307223 */ /* 0x020fc60000000003 */
[----:B------:R-:W4:Y:S04]  /*0ae0*/  LDG.E R3, desc[UR8][R28.64] ;  /* 0x000000081c037981 */ /* 0x000f28000c1e1900 */
[----:B------:R-:W5:Y:S01]  /*0af0*/  LDG.E R4, desc[UR8][R28.64+0x4] ;  /* 0x000004081c047981 */ /* 0x000f62000c1e1900 */
[----:B0-----:R-:W-:-:S04]  /*0b00*/  IMAD.WIDE R30, R13, 0x4, R26 ;  /* 0x000000040d1e7825 */ /* 0x001fc800078e021a */
[----:B--2---:R-:W-:Y:S01]  /*0b10*/  FFMA R50, R41, R50, R48 ;  /* 0x0000003229327223 */ /* 0x004fe20000000030 */
[----:B----4-:R-:W-:Y:S02]  /*0b20*/  FFMA R52, R39, R3, R36 ;  /* 0x0000000327347223 */ /* 0x010fe40000000024 */
[----:B------:R-:W2:Y:S02]  /*0b30*/  LDG.E R3, desc[UR8][R28.64+0x8] ;  /* 0x000008081c037981 */ /* 0x000ea4000c1e1900 */
[----:B-----5:R-:W-:Y:S02]  /*0b40*/  FFMA R48, R41, R4, R52 ;  /* 0x0000000429307223 */ /* 0x020fe40000000034 */
[----:B------:R-:W4:Y:S04]  /*0b50*/  LDG.E R4, desc[UR8][R30.64] ;  /* 0x000000081e047981 */ /* 0x000f28000c1e1900 */
[----:B------:R-:W5:Y:S04]  /*0b60*/  LDG.E R52, desc[UR8][R30.64+0x4] ;  /* 0x000004081e347981 */ /* 0x000f68000c1e1900 */
[----:B------:R2:W2:Y:S01]  /*0b70*/  LDG.E R36, desc[UR8][R28.64+0xc] ;  /* 0x00000c081c247981 */ /* 0x0004a2000c1e1900 */
[----:B------:R-:W-:Y:S01]  /*0b80*/  UIADD3 UR4, UPT, UPT, UR4, 0x100, URZ ;  /* 0x0000010004047890 */ /* 0x000fe2000fffe0ff */
[----:B----4-:R-:W-:-:S02]  /*0b90*/  FFMA R4, R39, R4, R35 ;  /* 0x0000000427047223 */ /* 0x010fc40000000023 */
[----:B------:R-:W4:Y:S04]  /*0ba0*/  LDG.E R39, desc[UR8][R30.64+0x8] ;  /* 0x000008081e277981 */ /* 0x000f28000c1e1900 */
[----:B------:R-:W4:Y:S01]  /*0bb0*/  LDG.E R35, desc[UR8][R30.64+0xc] ;  /* 0x00000c081e237981 */ /* 0x000f22000c1e1900 */
[----:B------:R-:W-:Y:S01]  /*0bc0*/  UISETP.GE.AND UP0, UPT, UR4, UR6, UPT ;  /* 0x000000060400728c */ /* 0x000fe2000bf06270 */
[----:B-----5:R-:W-:Y:S01]  /*0bd0*/  FFMA R52, R41, R52, R4 ;  /* 0x0000003429347223 */ /* 0x020fe20000000004 */
[C---:B------:R-:W-:Y:S01]  /*0be0*/  FFMA R43, R42.reuse, R43, R47 ;  /* 0x0000002b2a2b7223 */ /* 0x040fe2000000002f */
[C---:B---3--:R-:W-:Y:S01]  /*0bf0*/  FFMA R50, R42.reuse, R33, R50 ;  /* 0x000000212a327223 */ /* 0x048fe20000000032 */
[----:B--2---:R-:W-:Y:S01]  /*0c00*/  FFMA R29, R42, R3, R48 ;  /* 0x000000032a1d7223 */ /* 0x004fe20000000030 */
[----:B------:R-:W-:Y:S01]  /*0c10*/  IADD3 R21, P0, PT, R21, 0x400, RZ ;  /* 0x0000040015157810 */ /* 0x000fe20007f1e0ff */
[C---:B------:R-:W-:Y:S01]  /*0c20*/  FFMA R4, R40.reuse, R53, R49 ;  /* 0x0000003528047223 */ /* 0x040fe20000000031 */
[C---:B------:R-:W-:Y:S01]  /*0c30*/  FFMA R33, R40.reuse, R51, R43 ;  /* 0x0000003328217223 */ /* 0x040fe2000000002b */
[C---:B------:R-:W-:Y:S01]  /*0c40*/  FFMA R3, R40.reuse, R45, R50 ;  /* 0x0000002d28037223 */ /* 0x040fe20000000032 */
[----:B------:R-:W-:Y:S01]  /*0c50*/  FFMA R36, R40, R36, R29 ;  /* 0x0000002428247223 */ /* 0x000fe2000000001d */
[----:B------:R-:W-:-:S02]  /*0c60*/  IADD3 R9, PT, PT, R9, 0x100, RZ ;  /* 0x0000010009097810 */ /* 0x000fc40007ffe0ff */
[----:B------:R-:W-:Y:S02]  /*0c70*/  IADD3 R12, PT, PT, R12, 0x100, RZ ;  /* 0x000001000c0c7810 */ /* 0x000fe40007ffe0ff */
[----:B------:R-:W-:Y:S02]  /*0c80*/  IADD3 R13, PT, PT, R13, 0x100, RZ ;  /* 0x000001000d0d7810 */ /* 0x000fe40007ffe0ff */
[----:B------:R-:W-:Y:S02]  /*0c90*/  IADD3 R14, PT, PT, R14, 0x100, RZ ;  /* 0x000001000e0e7810 */ /* 0x000fe40007ffe0ff */
[----:B------:R-:W-:Y:S02]  /*0ca0*/  IADD3 R15, PT, PT, R15, 0x100, RZ ;  /* 0x000001000f0f7810 */ /* 0x000fe40007ffe0ff */
[----:B------:R-:W-:Y:S02]  /*0cb0*/  IADD3 R16, PT, PT, R16, 0x100, RZ ;  /* 0x0000010010107810 */ /* 0x000fe40007ffe0ff */
        /* <DEDUP_REMOVED lines=10> */
[----:B----4-:R-:W-:-:S04]  /*0d60*/  FFMA R52, R42, R39, R52 ;  /* 0x000000272a347223 */ /* 0x010fc80000000034 */
[----:B------:R-:W-:Y:S01]  /*0d70*/  FFMA R35, R40, R35, R52 ;  /* 0x0000002328237223 */ /* 0x000fe20000000034 */
[----:B------:R-:W-:Y:S06]  /*0d80*/  BRA.U !UP0, `(.L_x_38) ;  /* 0xfffffff508507547 */ /* 0x000fec000b83ffff */
.L_x_37:
[----:B------:R-:W0:Y:S01]  /*0d90*/  S2UR UR6, SR_CgaCtaId ;  /* 0x00000000000679c3 */ /* 0x000e220000008800 */
[----:B------:R-:W-:Y:S01]  /*0da0*/  UMOV UR4, 0x400 ;  /* 0x0000040000047882 */ /* 0x000fe20000000000 */
[----:B--2---:R-:W-:Y:S01]  /*0db0*/  ISETP.GT.U32.AND P0, PT, R2, 0xf, PT ;  /* 0x0000000f0200780c */ /* 0x004fe20003f04070 */
[----:B0-----:R-:W-:-:S06]  /*0dc0*/  ULEA UR4, UR6, UR4, 0x18 ;  /* 0x0000000406047291 */ /* 0x001fcc000f8ec0ff */
[----:B------:R-:W-:-:S05]  /*0dd0*/  LEA R9, R2, UR4, 0x2 ;  /* 0x0000000402097c11 */ /* 0x000fca000f8e10ff */
[----:B------:R-:W-:Y:S04]  /*0de0*/  STS [R9], R7 ;  /* 0x0000000709007388 */ /* 0x000fe80000000800 */
[----:B------:R0:W-:Y:S04]  /*0df0*/  STS [R9+0x100], R0 ;  /* 0x0001000009007388 */ /* 0x0001e80000000800 */
[----:B------:R-:W-:Y:S04]  /*0e00*/  STS [R9+0x200], R8 ;  /* 0x0002000809007388 */ /* 0x000fe80000000800 */
[----:B------:R-:W-:Y:S01]  /*0e10*/  STS [R9+0x300], R32 ;  /* 0x0003002009007388 */ /* 0x000fe20000000800 */
[----:B0-----:R-:W-:-:S03]  /*0e20*/  LEA R0, R2, UR4, 0x5 ;  /* 0x0000000402007c11 */ /* 0x001fc6000f8e28ff */
[----:B------:R-:W-:Y:S04]  /*0e30*/  STS [R9+0x400], R34 ;  /* 0x0004002209007388 */ /* 0x000fe80000000800 */
        /* <DEDUP_REMOVED lines=21> */
[----:B------:R-:W-:Y:S04]  /*0f90*/  STS [R9], R18 ;  /* 0x0000001209007388 */ /* 0x000fe80000000800 */
[----:B------:R-:W0:Y:S04]  /*0fa0*/  LDS.128 R4, [R0+0x800] ;  /* 0x0008000000047984 */ /* 0x000e280000000c00 */
        /* <DEDUP_REMOVED lines=8> */
[----:B------:R0:W-:Y:S01]  /*1030*/  STS [R9+0x100], R14 ;  /* 0x0001000e09007388 */ /* 0x0001e20000000800 */
[----:B------:R-:W-:Y:S06]  /*1040*/  BAR.SYNC.DEFER_BLOCKING 0x0 ;  /* 0x0000000000007b1d */ /* 0x000fec0000010000 */
[----:B----4-:R-:W-:Y:S05]  /*1050*/  @P0 EXIT ;  /* 0x000000000000094d */ /* 0x010fea0003800000 */
[----:B0-----:R-:W-:Y:S01]  /*1060*/  IMAD R9, R2, 0x1c, R9 ;  /* 0x0000001c02097824 */ /* 0x001fe200078e0209 */
[----:B------:R-:W0:Y:S04]  /*1070*/  LDC.64 R4, c[0x0][0x390] ;  /* 0x0000e400ff047b82 */ /* 0x000e280000000a00 */
[----:B------:R-:W-:Y:S04]  /*1080*/  LDS R0, [R9] ;  /* 0x0000000009007984 */ /* 0x000fe80000000800 */
[----:B------:R-:W1:Y:S04]  /*1090*/  LDS R3, [R9+0x4] ;  /* 0x0000040009037984 */ /* 0x000e680000000800 */
[----:B------:R-:W2:Y:S04]  /*10a0*/  LDS R7, [R9+0x8] ;  /* 0x0000080009077984 */ /* 0x000ea80000000800 */
[----:B------:R-:W4:Y:S04]  /*10b0*/  LDS R11, [R9+0xc] ;  /* 0x00000c00090b7984 */ /* 0x000f280000000800 */
[----:B------:R-:W5:Y:S04]  /*10c0*/  LDS R13, [R9+0x10] ;  /* 0x00001000090d7984 */ /* 0x000f680000000800 */
[----:B------:R-:W3:Y:S04]  /*10d0*/  LDS R15, [R9+0x14] ;  /* 0x00001400090f7984 */ /* 0x000ee80000000800 */
[----:B------:R-:W3:Y:S04]  /*10e0*/  LDS R17, [R9+0x18] ;  /* 0x0000180009117984 */ /* 0x000ee80000000800 */
[----:B------:R-:W3:Y:S01]  /*10f0*/  LDS R19, [R9+0x1c] ;  /* 0x00001c0009137984 */ /* 0x000ee20000000800 */
[----:B-1----:R-:W-:Y:S01]  /*1100*/  FADD R0, R0, R3 ;  /* 0x0000000300007221 */ /* 0x002fe20000000000 */
[----:B------:R-:W-:-:S03]  /*1110*/  IADD3 R3, PT, PT, R2, UR5, RZ ;  /* 0x0000000502037c10 */ /* 0x000fc6000fffe0ff */
[----:B--2---:R-:W-:Y:S02]  /*1120*/  FADD R0, R0, R7 ;  /* 0x0000000700007221 */ /* 0x004fe40000000000 */
[----:B0-----:R-:W-:-:S04]  /*1130*/  IMAD.WIDE.U32 R2, R3, 0x4, R4 ;  /* 0x0000000403027825 */ /* 0x001fc800078e0004 */
[----:B----4-:R-:W-:-:S04]  /*1140*/  FADD R0, R0, R11 ;  /* 0x0000000b00007221 */ /* 0x010fc80000000000 */
[----:B-----5:R-:W-:-:S04]  /*1150*/  FADD R0, R0, R13 ;  /* 0x0000000d00007221 */ /* 0x020fc80000000000 */
[----:B---3--:R-:W-:-:S04]  /*1160*/  FADD R0, R0, R15 ;  /* 0x0000000f00007221 */ /* 0x008fc80000000000 */
[----:B------:R-:W-:-:S04]  /*1170*/  FADD R0, R0, R17 ;  /* 0x0000001100007221 */ /* 0x000fc80000000000 */
[----:B------:R-:W-:-:S05]  /*1180*/  FADD R19, R0, R19 ;  /* 0x0000001300137221 */ /* 0x000fca0000000000 */
[----:B------:R-:W-:Y:S01]  /*1190*/  STG.E desc[UR8][R2.64], R19 ;  /* 0x0000001302007986 */ /* 0x000fe2000c101908 */
[----:B------:R-:W-:Y:S05]  /*11a0*/  EXIT ;  /* 0x000000000000794d */ /* 0x000fea0003800000 */
.L_x_39:
        /* <DEDUP_REMOVED lines=13> */
.L_x_49:


//--------------------- .nv.shared._Z24sgemv_direct_16x1_t8x4x1PKfS0_Pfiii --------------------------
	.section	.nv.shared._Z24sgemv_direct_16x1_t8x4x1PKfS0_Pfiii,"aw",@nobits
	.sectionflags	@""
	.align	4
.nv.shared._Z24sgemv_direct_16x1_t8x4x1PKfS0_Pfiii:
	.zero		3648


//--------------------- .nv.shared.reserved.0     --------------------------
	.section	.nv.shared.reserved.0,"aw",@nobits
	.weak		__nv_reservedSMEM_offset_0_alias
	.size		__nv_reservedSMEM_offset_0_alias, 0, 64
	.other		__nv_reservedSMEM_offset_0_alias,@"STO_CUDA_RESERVED_SHARED STV_DEFAULT"
__nv_reservedSMEM_offset_0_alias:
	.zero		0
	.zero		64


//--------------------- .nv.shared._Z24sgemv_direct_64x1_t8x4x1PKfS0_Pfiii --------------------------
	.section	.nv.shared._Z24sgemv_direct_64x1_t8x4x1PKfS0_Pfiii,"aw",@nobits
	.sectionflags	@""
	.align	4
.nv.shared._Z24sgemv_direct_64x1_t8x4x1PKfS0_Pfiii:
	.zero		3456


//--------------------- .nv.shared._Z25sgemv_direct_64x1_t1x64x1PKfS0_Pfiii --------------------------
	.section	.nv.shared._Z25sgemv_direct_64x1_t1x64x1PKfS0_Pfiii,"aw",@nobits
	.sectionflags	@""
	.align	4
.nv.shared._Z25sgemv_direct_64x1_t1x64x1PKfS0_Pfiii:
	.zero		1536


//--------------------- .nv.shared._Z16sgemv_2x1_t2x2x1PKfS0_Pfiii --------------------------
	.section	.nv.shared._Z16sgemv_2x1_t2x2x1PKfS0_Pfiii,"aw",@nobits
	.sectionflags	@""
	.align	4
.nv.shared._Z16sgemv_2x1_t2x2x1PKfS0_Pfiii:
	.zero		1536


//--------------------- .nv.shared._Z16sgemv_2x1_t2x4x1PKfS0_Pfiii --------------------------
	.section	.nv.shared._Z16sgemv_2x1_t2x4x1PKfS0_Pfiii,"aw",@nobits
	.sectionflags	@""
	.align	4
.nv.shared._Z16sgemv_2x1_t2x4x1PKfS0_Pfiii:
	.zero		1536


//--------------------- .nv.shared._Z9sgemv_4x1PKfS0_Pfiii --------------------------
	.section	.nv.shared._Z9sgemv_4x1PKfS0_Pfiii,"aw",@nobits
	.sectionflags	@""
	.align	4
.nv.shared._Z9sgemv_4x1PKfS0_Pfiii:
	.zero		2048


//--------------------- .nv.shared._Z16sgemv_8x1_t8x1x1PKfS0_Pfiii --------------------------
	.section	.nv.shared._Z16sgemv_8x1_t8x1x1PKfS0_Pfiii,"aw",@nobits
	.sectionflags	@""
	.align	4
.nv.shared._Z16sgemv_8x1_t8x1x1PKfS0_Pfiii:
	.zero		3072


//--------------------- .nv.shared._Z16sgemv_8x1_t8x2x1PKfS0_Pfiii --------------------------
	.section	.nv.shared._Z16sgemv_8x1_t8x2x1PKfS0_Pfiii,"aw",@nobits
	.sectionflags	@""
	.align	4
.nv.shared._Z16sgemv_8x1_t8x2x1PKfS0_Pfiii:
	.zero		3072


//--------------------- .nv.shared._Z16sgemv_8x1_t8x4x1PKfS0_Pfiii --------------------------
	.section	.nv.shared._Z16sgemv_8x1_t8x4x1PKfS0_Pfiii,"aw",@nobits
	.sectionflags	@""
	.align	4
.nv.shared._Z16sgemv_8x1_t8x4x1PKfS0_Pfiii:
	.zero		3072


//--------------------- .nv.shared._Z18sgemv_16x1_t16x4x1PKfS0_Pfiii --------------------------
	.section	.nv.shared._Z18sgemv_16x1_t16x4x1PKfS0_Pfiii,"aw",@nobits
	.sectionflags	@""
	.align	4
.nv.shared._Z18sgemv_16x1_t16x4x1PKfS0_Pfiii:
	.zero		5120


//--------------------- .nv.constant0._Z24sgemv_direct_16x1_t8x4x1PKfS0_Pfiii --------------------------
	.section	.nv.constant0._Z24sgemv_direct_16x1_t8x4x1PKfS0_Pfiii,"a",@progbits
	.sectionflags	@""
	.align	4
.nv.constant0._Z24sgemv_direct_16x1_t8x4x1PKfS0_Pfiii:
	.zero		932


//--------------------- .nv.constant0._Z24sgemv_direct_64x1_t8x4x1PKfS0_Pfiii --------------------------
	.section	.nv.constant0._Z24sgemv_direct_64x1_t8x4x1PKfS0_Pfiii,"a",@progbits
	.sectionflags	@""
	.align	4
.nv.constant0._Z24sgemv_direct_64x1_t8x4x1PKfS0_Pfiii:
	.zero		932


//--------------------- .nv.constant0._Z25sgemv_direct_64x1_t1x64x1PKfS0_Pfiii --------------------------
	.section	.nv.constant0._Z25sgemv_direct_64x1_t1x64x1PKfS0_Pfiii,"a",@progbits
	.sectionflags	@""
	.align	4
.nv.constant0._Z25sgemv_direct_64x1_t1x64x1PKfS0_Pfiii:
	.zero		932


//--------------------- .nv.constant0._Z16sgemv_2x1_t2x2x1PKfS0_Pfiii --------------------------
	.section	.nv.constant0._Z16sgemv_2x1_t2x2x1PKfS0_Pfiii,"a",@progbits
	.sectionflags	@""
	.align	4
.nv.constant0._Z16sgemv_2x1_t2x2x1PKfS0_Pfiii:
	.zero		932


//--------------------- .nv.constant0._Z16sgemv_2x1_t2x4x1PKfS0_Pfiii --------------------------
	.section	.nv.constant0._Z16sgemv_2x1_t2x4x1PKfS0_Pfiii,"a",@progbits
	.sectionflags	@""
	.align	4
.nv.constant0._Z16sgemv_2x1_t2x4x1PKfS0_Pfiii:
	.zero		932


//--------------------- .nv.constant0._Z9sgemv_4x1PKfS0_Pfiii --------------------------
	.section	.nv.constant0._Z9sgemv_4x1PKfS0_Pfiii,"a",@progbits
	.sectionflags	@""
	.align	4
.nv.constant0._Z9sgemv_4x1PKfS0_Pfiii:
	.zero		932


//--------------------- .nv.constant0._Z16sgemv_8x1_t8x1x1PKfS0_Pfiii --------------------------
	.section	.nv.constant0._Z16sgemv_8x1_t8x1x1PKfS0_Pfiii,"a",@progbits
	.sectionflags	@""
	.align	4
.nv.constant0._Z16sgemv_8x1_t8x1x1PKfS0_Pfiii:
	.zero		932


//--------------------- .nv.constant0._Z16sgemv_8x1_t8x2x1PKfS0_Pfiii --------------------------
	.section	.nv.constant0._Z16sgemv_8x1_t8x2x1PKfS0_Pfiii,"a",@progbits
	.sectionflags	@""
	.align	4
.nv.constant0._Z16sgemv_8x1_t8x2x1PKfS0_Pfiii:
	.zero		932


//--------------------- .nv.constant0._Z16sgemv_8x1_t8x4x1PKfS0_Pfiii --------------------------
	.section	.nv.constant0._Z16sgemv_8x1_t8x4x1PKfS0_Pfiii,"a",@progbits
	.sectionflags	@""
	.align	4
.nv.constant0._Z16sgemv_8x1_t8x4x1PKfS0_Pfiii:
	.zero		932


//--------------------- .nv.constant0._Z18sgemv_16x1_t16x4x1PKfS0_Pfiii --------------------------
	.section	.nv.constant0._Z18sgemv_16x1_t16x4x1PKfS0_Pfiii,"a",@progbits
	.sectionflags	@""
	.align	4
.nv.constant0._Z18sgemv_16x1_t16x4x1PKfS0_Pfiii:
	.zero		932


//--------------------- SYMBOLS --------------------------

	.type		.nv.reservedSmem.offset0,@object
	.size		.nv.reservedSmem.offset0,0x4
	.type		.nv.reservedSmem.cap,@object
	.size		.nv.reservedSmem.cap,0x4
